//
// Generated by NVIDIA NVVM Compiler
//
// Compiler Build ID: CL-36424714
// Cuda compilation tools, release 13.0, V13.0.88
// Based on NVVM 20.0.0
//

.version 9.0
.target sm_100
.address_size 64

	// .globl	_Z11scanKernelXPiS_S_i
// _ZZ11scanKernelXPiS_S_iE2in has been demoted
// _ZZ11scanKernelSPiiE2in has been demoted

.visible .entry _Z11scanKernelXPiS_S_i(
	.param .u64 .ptr .align 1 _Z11scanKernelXPiS_S_i_param_0,
	.param .u64 .ptr .align 1 _Z11scanKernelXPiS_S_i_param_1,
	.param .u64 .ptr .align 1 _Z11scanKernelXPiS_S_i_param_2,
	.param .u32 _Z11scanKernelXPiS_S_i_param_3
)
{
	.reg .pred 	%p<12>;
	.reg .b32 	%r<32>;
	.reg .b64 	%rd<13>;
	// demoted variable
	.shared .align 4 .b8 _ZZ11scanKernelXPiS_S_iE2in[2048];
	ld.param.u64 	%rd1, [_Z11scanKernelXPiS_S_i_param_0];
	ld.param.u64 	%rd2, [_Z11scanKernelXPiS_S_i_param_1];
	ld.param.u64 	%rd3, [_Z11scanKernelXPiS_S_i_param_2];
	ld.param.u32 	%r13, [_Z11scanKernelXPiS_S_i_param_3];
	mov.u32 	%r1, %tid.x;
	mov.u32 	%r2, %ntid.x;
	mov.u32 	%r3, %ctaid.x;
	mul.lo.s32 	%r4, %r2, %r3;
	add.s32 	%r5, %r4, %r1;
	setp.ge.u32 	%p1, %r5, %r13;
	shl.b32 	%r14, %r1, 2;
	mov.u32 	%r15, _ZZ11scanKernelXPiS_S_iE2in;
	add.s32 	%r6, %r15, %r14;
	@%p1 bra 	$L__BB0_2;
	cvta.to.global.u64 	%rd4, %rd3;
	mul.wide.u32 	%rd5, %r5, 4;
	add.s64 	%rd6, %rd4, %rd5;
	ld.global.u32 	%r17, [%rd6];
	st.shared.u32 	[%r6], %r17;
	bra.uni 	$L__BB0_3;
$L__BB0_2:
	mov.b32 	%r16, 0;
	st.shared.u32 	[%r6], %r16;
$L__BB0_3:
	bar.sync 	0;
	add.s32 	%r18, %r4, 1;
	setp.ge.u32 	%p2, %r18, %r13;
	setp.lt.u32 	%p3, %r2, 2;
	or.pred  	%p4, %p2, %p3;
	@%p4 bra 	$L__BB0_10;
	mov.b32 	%r31, 0;
	mov.b32 	%r29, 1;
$L__BB0_5:
	setp.lt.u32 	%p5, %r1, %r29;
	@%p5 bra 	$L__BB0_7;
	ld.shared.u32 	%r21, [%r6];
	sub.s32 	%r22, %r1, %r29;
	shl.b32 	%r23, %r22, 2;
	add.s32 	%r25, %r15, %r23;
	ld.shared.u32 	%r26, [%r25];
	add.s32 	%r31, %r26, %r21;
$L__BB0_7:
	setp.lt.u32 	%p6, %r1, %r29;
	bar.sync 	0;
	@%p6 bra 	$L__BB0_9;
	st.shared.u32 	[%r6], %r31;
$L__BB0_9:
	bar.sync 	0;
	shl.b32 	%r29, %r29, 1;
	add.s32 	%r27, %r29, %r4;
	setp.lt.u32 	%p7, %r27, %r13;
	setp.lt.u32 	%p8, %r29, %r2;
	and.pred  	%p9, %p7, %p8;
	@%p9 bra 	$L__BB0_5;
$L__BB0_10:
	setp.ge.u32 	%p10, %r5, %r13;
	@%p10 bra 	$L__BB0_13;
	ld.shared.u32 	%r12, [%r6];
	cvta.to.global.u64 	%rd7, %rd1;
	mul.wide.u32 	%rd8, %r5, 4;
	add.s64 	%rd9, %rd7, %rd8;
	st.global.u32 	[%rd9], %r12;
	add.s32 	%r28, %r2, -1;
	setp.ne.s32 	%p11, %r1, %r28;
	@%p11 bra 	$L__BB0_13;
	cvta.to.global.u64 	%rd10, %rd2;
	mul.wide.u32 	%rd11, %r3, 4;
	add.s64 	%rd12, %rd10, %rd11;
	st.global.u32 	[%rd12], %r12;
$L__BB0_13:
	ret;

}
	// .globl	_Z11scanKernelSPii
.visible .entry _Z11scanKernelSPii(
	.param .u64 .ptr .align 1 _Z11scanKernelSPii_param_0,
	.param .u32 _Z11scanKernelSPii_param_1
)
{
	.reg .pred 	%p<7>;
	.reg .b32 	%r<28>;
	.reg .b64 	%rd<7>;
	// demoted variable
	.shared .align 4 .b8 _ZZ11scanKernelSPiiE2in[2048];
	ld.param.u64 	%rd2, [_Z11scanKernelSPii_param_0];
	ld.param.u32 	%r9, [_Z11scanKernelSPii_param_1];
	cvta.to.global.u64 	%rd1, %rd2;
	mov.u32 	%r1, %tid.x;
	mov.u32 	%r10, %ntid.x;
	mov.u32 	%r11, %ctaid.x;
	mad.lo.s32 	%r2, %r10, %r11, %r1;
	setp.ge.u32 	%p1, %r2, %r9;
	shl.b32 	%r12, %r1, 2;
	mov.u32 	%r13, _ZZ11scanKernelSPiiE2in;
	add.s32 	%r3, %r13, %r12;
	@%p1 bra 	$L__BB1_2;
	mul.wide.u32 	%rd3, %r2, 4;
	add.s64 	%rd4, %rd1, %rd3;
	ld.global.u32 	%r15, [%rd4];
	st.shared.u32 	[%r3], %r15;
	bra.uni 	$L__BB1_3;
$L__BB1_2:
	mov.b32 	%r14, 0;
	st.shared.u32 	[%r3], %r14;
$L__BB1_3:
	bar.sync 	0;
	setp.lt.s32 	%p2, %r9, 2;
	@%p2 bra 	$L__BB1_10;
	mov.b32 	%r27, 0;
	mov.b32 	%r25, 1;
$L__BB1_5:
	setp.lt.u32 	%p3, %r1, %r25;
	@%p3 bra 	$L__BB1_7;
	ld.shared.u32 	%r18, [%r3];
	sub.s32 	%r19, %r1, %r25;
	shl.b32 	%r20, %r19, 2;
	add.s32 	%r22, %r13, %r20;
	ld.shared.u32 	%r23, [%r22];
	add.s32 	%r27, %r23, %r18;
$L__BB1_7:
	setp.lt.u32 	%p4, %r1, %r25;
	bar.sync 	0;
	@%p4 bra 	$L__BB1_9;
	st.shared.u32 	[%r3], %r27;
$L__BB1_9:
	bar.sync 	0;
	shl.b32 	%r25, %r25, 1;
	setp.lt.s32 	%p5, %r25, %r9;
	@%p5 bra 	$L__BB1_5;
$L__BB1_10:
	setp.ge.u32 	%p6, %r1, %r9;
	@%p6 bra 	$L__BB1_12;
	ld.shared.u32 	%r24, [%r3];
	mul.wide.u32 	%rd5, %r1, 4;
	add.s64 	%rd6, %rd1, %rd5;
	st.global.u32 	[%rd6], %r24;
$L__BB1_12:
	ret;

}
	// .globl	_Z13updateYKernelPiS_i
.visible .entry _Z13updateYKernelPiS_i(
	.param .u64 .ptr .align 1 _Z13updateYKernelPiS_i_param_0,
	.param .u64 .ptr .align 1 _Z13updateYKernelPiS_i_param_1,
	.param .u32 _Z13updateYKernelPiS_i_param_2
)
{
	.reg .pred 	%p<3>;
	.reg .b32 	%r<10>;
	.reg .b64 	%rd<9>;

	ld.param.u64 	%rd1, [_Z13updateYKernelPiS_i_param_0];
	ld.param.u64 	%rd2, [_Z13updateYKernelPiS_i_param_1];
	ld.param.u32 	%r3, [_Z13updateYKernelPiS_i_param_2];
	mov.u32 	%r1, %ctaid.x;
	setp.eq.s32 	%p1, %r1, 0;
	@%p1 bra 	$L__BB2_3;
	mov.u32 	%r4, %tid.x;
	mov.u32 	%r5, %ntid.x;
	mad.lo.s32 	%r2, %r5, %r1, %r4;
	setp.ge.u32 	%p2, %r2, %r3;
	@%p2 bra 	$L__BB2_3;
	add.s32 	%r6, %r1, -1;
	cvta.to.global.u64 	%rd3, %rd2;
	mul.wide.u32 	%rd4, %r6, 4;
	add.s64 	%rd5, %rd3, %rd4;
	ld.global.u32 	%r7, [%rd5];
	cvta.to.global.u64 	%rd6, %rd1;
	mul.wide.u32 	%rd7, %r2, 4;
	add.s64 	%rd8, %rd6, %rd7;
	ld.global.u32 	%r8, [%rd8];
	add.s32 	%r9, %r8, %r7;
	st.global.u32 	[%rd8], %r9;
$L__BB2_3:
	ret;

}
	// .globl	_Z15countOffspringsPiS_iS_S_iS_i
.visible .entry _Z15countOffspringsPiS_iS_S_iS_i(
	.param .u64 .ptr .align 1 _Z15countOffspringsPiS_iS_S_iS_i_param_0,
	.param .u64 .ptr .align 1 _Z15countOffspringsPiS_iS_S_iS_i_param_1,
	.param .u32 _Z15countOffspringsPiS_iS_S_iS_i_param_2,
	.param .u64 .ptr .align 1 _Z15countOffspringsPiS_iS_S_iS_i_param_3,
	.param .u64 .ptr .align 1 _Z15countOffspringsPiS_iS_S_iS_i_param_4,
	.param .u32 _Z15countOffspringsPiS_iS_S_iS_i_param_5,
	.param .u64 .ptr .align 1 _Z15countOffspringsPiS_iS_S_iS_i_param_6,
	.param .u32 _Z15countOffspringsPiS_iS_S_iS_i_param_7
)
{
	.reg .pred 	%p<11>;
	.reg .b32 	%r<52>;
	.reg .b64 	%rd<24>;

	ld.param.u64 	%rd6, [_Z15countOffspringsPiS_iS_S_iS_i_param_0];
	ld.param.u64 	%rd7, [_Z15countOffspringsPiS_iS_S_iS_i_param_1];
	ld.param.u32 	%r25, [_Z15countOffspringsPiS_iS_S_iS_i_param_2];
	ld.param.u64 	%rd8, [_Z15countOffspringsPiS_iS_S_iS_i_param_3];
	ld.param.u64 	%rd9, [_Z15countOffspringsPiS_iS_S_iS_i_param_4];
	ld.param.u64 	%rd10, [_Z15countOffspringsPiS_iS_S_iS_i_param_6];
	ld.param.u32 	%r26, [_Z15countOffspringsPiS_iS_S_iS_i_param_7];
	mov.u32 	%r27, %tid.x;
	mov.u32 	%r1, %ntid.x;
	mov.u32 	%r28, %ctaid.x;
	mad.lo.s32 	%r43, %r1, %r28, %r27;
	setp.ge.s32 	%p1, %r43, %r25;
	@%p1 bra 	$L__BB3_10;
	cvta.to.global.u64 	%rd1, %rd8;
	cvta.to.global.u64 	%rd2, %rd9;
	mov.u32 	%r29, %nctaid.x;
	mul.lo.s32 	%r3, %r1, %r29;
	cvta.to.global.u64 	%rd3, %rd6;
	cvta.to.global.u64 	%rd4, %rd7;
	cvta.to.global.u64 	%rd5, %rd10;
$L__BB3_2:
	mul.wide.s32 	%rd11, %r43, 4;
	add.s64 	%rd12, %rd3, %rd11;
	ld.global.u32 	%r31, [%rd12];
	add.s64 	%rd13, %rd4, %rd11;
	ld.global.u32 	%r32, [%rd13];
	mul.wide.s32 	%rd14, %r31, 4;
	add.s64 	%rd15, %rd2, %rd14;
	ld.global.u32 	%r49, [%rd15];
	mul.wide.s32 	%rd16, %r32, 4;
	add.s64 	%rd17, %rd2, %rd16;
	ld.global.u32 	%r50, [%rd17];
	ld.global.u32 	%r7, [%rd15+4];
	setp.eq.s32 	%p2, %r49, %r7;
	ld.global.u32 	%r8, [%rd17+4];
	mov.b32 	%r51, 0;
	@%p2 bra 	$L__BB3_9;
	mov.b32 	%r51, 0;
	mov.u32 	%r45, %r50;
	mov.u32 	%r46, %r49;
$L__BB3_4:
	setp.eq.s32 	%p3, %r45, %r8;
	mov.u32 	%r49, %r46;
	mov.u32 	%r50, %r8;
	@%p3 bra 	$L__BB3_9;
	mul.wide.s32 	%rd18, %r46, 4;
	add.s64 	%rd19, %rd1, %rd18;
	ld.global.u32 	%r12, [%rd19];
	mul.wide.s32 	%rd20, %r45, 4;
	add.s64 	%rd21, %rd1, %rd20;
	ld.global.u32 	%r13, [%rd21];
	setp.ne.s32 	%p4, %r12, %r13;
	@%p4 bra 	$L__BB3_7;
	add.s32 	%r46, %r46, 1;
	add.s32 	%r45, %r45, 1;
	bra.uni 	$L__BB3_8;
$L__BB3_7:
	setp.ge.s32 	%p5, %r12, %r13;
	setp.lt.s32 	%p6, %r12, %r13;
	selp.u32 	%r34, 1, 0, %p6;
	add.s32 	%r46, %r46, %r34;
	selp.u32 	%r35, 1, 0, %p5;
	add.s32 	%r45, %r45, %r35;
$L__BB3_8:
	add.s32 	%r51, %r51, 1;
	setp.ne.s32 	%p7, %r46, %r7;
	mov.u32 	%r49, %r7;
	mov.u32 	%r50, %r45;
	@%p7 bra 	$L__BB3_4;
$L__BB3_9:
	setp.eq.s32 	%p8, %r49, %r7;
	add.s32 	%r36, %r51, %r7;
	sub.s32 	%r37, %r36, %r49;
	selp.b32 	%r38, %r51, %r37, %p8;
	setp.eq.s32 	%p9, %r50, %r8;
	add.s32 	%r39, %r38, %r8;
	sub.s32 	%r40, %r39, %r50;
	selp.b32 	%r41, %r38, %r40, %p9;
	add.s32 	%r42, %r43, %r26;
	mul.wide.s32 	%rd22, %r42, 4;
	add.s64 	%rd23, %rd5, %rd22;
	st.global.u32 	[%rd23], %r41;
	add.s32 	%r43, %r43, %r3;
	setp.lt.s32 	%p10, %r43, %r25;
	@%p10 bra 	$L__BB3_2;
$L__BB3_10:
	ret;

}
	// .globl	_Z20countOffspringsNodesPiS_iS_S_iS_i
.visible .entry _Z20countOffspringsNodesPiS_iS_S_iS_i(
	.param .u64 .ptr .align 1 _Z20countOffspringsNodesPiS_iS_S_iS_i_param_0,
	.param .u64 .ptr .align 1 _Z20countOffspringsNodesPiS_iS_S_iS_i_param_1,
	.param .u32 _Z20countOffspringsNodesPiS_iS_S_iS_i_param_2,
	.param .u64 .ptr .align 1 _Z20countOffspringsNodesPiS_iS_S_iS_i_param_3,
	.param .u64 .ptr .align 1 _Z20countOffspringsNodesPiS_iS_S_iS_i_param_4,
	.param .u32 _Z20countOffspringsNodesPiS_iS_S_iS_i_param_5,
	.param .u64 .ptr .align 1 _Z20countOffspringsNodesPiS_iS_S_iS_i_param_6,
	.param .u32 _Z20countOffspringsNodesPiS_iS_S_iS_i_param_7
)
{
	.reg .pred 	%p<11>;
	.reg .b32 	%r<52>;
	.reg .b64 	%rd<24>;

	ld.param.u64 	%rd6, [_Z20countOffspringsNodesPiS_iS_S_iS_i_param_0];
	ld.param.u64 	%rd7, [_Z20countOffspringsNodesPiS_iS_S_iS_i_param_1];
	ld.param.u32 	%r25, [_Z20countOffspringsNodesPiS_iS_S_iS_i_param_2];
	ld.param.u64 	%rd8, [_Z20countOffspringsNodesPiS_iS_S_iS_i_param_3];
	ld.param.u64 	%rd9, [_Z20countOffspringsNodesPiS_iS_S_iS_i_param_4];
	ld.param.u64 	%rd10, [_Z20countOffspringsNodesPiS_iS_S_iS_i_param_6];
	ld.param.u32 	%r26, [_Z20countOffspringsNodesPiS_iS_S_iS_i_param_7];
	mov.u32 	%r27, %tid.x;
	mov.u32 	%r1, %ntid.x;
	mov.u32 	%r28, %ctaid.x;
	mad.lo.s32 	%r43, %r1, %r28, %r27;
	setp.ge.s32 	%p1, %r43, %r25;
	@%p1 bra 	$L__BB4_10;
	cvta.to.global.u64 	%rd1, %rd8;
	cvta.to.global.u64 	%rd2, %rd9;
	mov.u32 	%r29, %nctaid.x;
	mul.lo.s32 	%r3, %r1, %r29;
	cvta.to.global.u64 	%rd3, %rd6;
	cvta.to.global.u64 	%rd4, %rd7;
	cvta.to.global.u64 	%rd5, %rd10;
$L__BB4_2:
	mul.wide.s32 	%rd11, %r43, 4;
	add.s64 	%rd12, %rd3, %rd11;
	ld.global.u32 	%r31, [%rd12];
	add.s64 	%rd13, %rd4, %rd11;
	ld.global.u32 	%r32, [%rd13];
	mul.wide.s32 	%rd14, %r31, 4;
	add.s64 	%rd15, %rd2, %rd14;
	ld.global.u32 	%r49, [%rd15];
	mul.wide.s32 	%rd16, %r32, 4;
	add.s64 	%rd17, %rd2, %rd16;
	ld.global.u32 	%r50, [%rd17];
	ld.global.u32 	%r7, [%rd15+4];
	setp.eq.s32 	%p2, %r49, %r7;
	ld.global.u32 	%r8, [%rd17+4];
	mov.b32 	%r51, 0;
	@%p2 bra 	$L__BB4_9;
	mov.b32 	%r51, 0;
	mov.u32 	%r45, %r50;
	mov.u32 	%r46, %r49;
$L__BB4_4:
	setp.eq.s32 	%p3, %r45, %r8;
	mov.u32 	%r49, %r46;
	mov.u32 	%r50, %r8;
	@%p3 bra 	$L__BB4_9;
	mul.wide.s32 	%rd18, %r46, 4;
	add.s64 	%rd19, %rd1, %rd18;
	ld.global.u32 	%r12, [%rd19];
	mul.wide.s32 	%rd20, %r45, 4;
	add.s64 	%rd21, %rd1, %rd20;
	ld.global.u32 	%r13, [%rd21];
	setp.ne.s32 	%p4, %r12, %r13;
	@%p4 bra 	$L__BB4_7;
	add.s32 	%r46, %r46, 1;
	add.s32 	%r45, %r45, 1;
	bra.uni 	$L__BB4_8;
$L__BB4_7:
	setp.ge.s32 	%p5, %r12, %r13;
	setp.lt.s32 	%p6, %r12, %r13;
	selp.u32 	%r34, 1, 0, %p6;
	add.s32 	%r46, %r46, %r34;
	selp.u32 	%r35, 1, 0, %p5;
	add.s32 	%r45, %r45, %r35;
$L__BB4_8:
	add.s32 	%r51, %r51, 1;
	setp.ne.s32 	%p7, %r46, %r7;
	mov.u32 	%r49, %r7;
	mov.u32 	%r50, %r45;
	@%p7 bra 	$L__BB4_4;
$L__BB4_9:
	setp.eq.s32 	%p8, %r49, %r7;
	add.s32 	%r36, %r51, %r7;
	sub.s32 	%r37, %r36, %r49;
	selp.b32 	%r38, %r51, %r37, %p8;
	setp.eq.s32 	%p9, %r50, %r8;
	add.s32 	%r39, %r38, %r8;
	sub.s32 	%r40, %r39, %r50;
	selp.b32 	%r41, %r38, %r40, %p9;
	add.s32 	%r42, %r43, %r26;
	mul.wide.s32 	%rd22, %r42, 4;
	add.s64 	%rd23, %rd5, %rd22;
	st.global.u32 	[%rd23], %r41;
	add.s32 	%r43, %r43, %r3;
	setp.lt.s32 	%p10, %r43, %r25;
	@%p10 bra 	$L__BB4_2;
$L__BB4_10:
	ret;

}
	// .globl	_Z14countSurvivorsPiS_S_S_iS_
.visible .entry _Z14countSurvivorsPiS_S_S_iS_(
	.param .u64 .ptr .align 1 _Z14countSurvivorsPiS_S_S_iS__param_0,
	.param .u64 .ptr .align 1 _Z14countSurvivorsPiS_S_S_iS__param_1,
	.param .u64 .ptr .align 1 _Z14countSurvivorsPiS_S_S_iS__param_2,
	.param .u64 .ptr .align 1 _Z14countSurvivorsPiS_S_S_iS__param_3,
	.param .u32 _Z14countSurvivorsPiS_S_S_iS__param_4,
	.param .u64 .ptr .align 1 _Z14countSurvivorsPiS_S_S_iS__param_5
)
{
	.reg .pred 	%p<3>;
	.reg .b32 	%r<18>;
	.reg .b64 	%rd<18>;

	ld.param.u64 	%rd6, [_Z14countSurvivorsPiS_S_S_iS__param_0];
	ld.param.u64 	%rd7, [_Z14countSurvivorsPiS_S_S_iS__param_1];
	ld.param.u64 	%rd8, [_Z14countSurvivorsPiS_S_S_iS__param_2];
	ld.param.u64 	%rd9, [_Z14countSurvivorsPiS_S_S_iS__param_3];
	ld.param.u32 	%r6, [_Z14countSurvivorsPiS_S_S_iS__param_4];
	ld.param.u64 	%rd10, [_Z14countSurvivorsPiS_S_S_iS__param_5];
	mov.u32 	%r7, %tid.x;
	mov.u32 	%r1, %ntid.x;
	mov.u32 	%r8, %ctaid.x;
	mad.lo.s32 	%r17, %r1, %r8, %r7;
	setp.ge.s32 	%p1, %r17, %r6;
	@%p1 bra 	$L__BB5_3;
	mov.u32 	%r9, %nctaid.x;
	mul.lo.s32 	%r3, %r1, %r9;
	cvta.to.global.u64 	%rd1, %rd10;
	cvta.to.global.u64 	%rd2, %rd7;
	cvta.to.global.u64 	%rd3, %rd9;
	cvta.to.global.u64 	%rd4, %rd6;
	cvta.to.global.u64 	%rd5, %rd8;
$L__BB5_2:
	mul.wide.s32 	%rd11, %r17, 4;
	add.s64 	%rd12, %rd1, %rd11;
	ld.global.u32 	%r10, [%rd12];
	mul.wide.s32 	%rd13, %r10, 4;
	add.s64 	%rd14, %rd2, %rd13;
	ld.global.u32 	%r11, [%rd14+4];
	ld.global.u32 	%r12, [%rd14];
	sub.s32 	%r13, %r11, %r12;
	add.s64 	%rd15, %rd3, %rd11;
	st.global.u32 	[%rd15+4], %r13;
	add.s64 	%rd16, %rd4, %rd13;
	ld.global.u32 	%r14, [%rd16+4];
	ld.global.u32 	%r15, [%rd16];
	sub.s32 	%r16, %r14, %r15;
	add.s64 	%rd17, %rd5, %rd11;
	st.global.u32 	[%rd17+4], %r16;
	add.s32 	%r17, %r17, %r3;
	setp.lt.s32 	%p2, %r17, %r6;
	@%p2 bra 	$L__BB5_2;
$L__BB5_3:
	ret;

}
	// .globl	_Z13copySurvivorsPiS_S_S_S_iS_S_PfPbS_S_S_S_S0_S1_S_S_
.visible .entry _Z13copySurvivorsPiS_S_S_S_iS_S_PfPbS_S_S_S_S0_S1_S_S_(
	.param .u64 .ptr .align 1 _Z13copySurvivorsPiS_S_S_S_iS_S_PfPbS_S_S_S_S0_S1_S_S__param_0,
	.param .u64 .ptr .align 1 _Z13copySurvivorsPiS_S_S_S_iS_S_PfPbS_S_S_S_S0_S1_S_S__param_1,
	.param .u64 .ptr .align 1 _Z13copySurvivorsPiS_S_S_S_iS_S_PfPbS_S_S_S_S0_S1_S_S__param_2,
	.param .u64 .ptr .align 1 _Z13copySurvivorsPiS_S_S_S_iS_S_PfPbS_S_S_S_S0_S1_S_S__param_3,
	.param .u64 .ptr .align 1 _Z13copySurvivorsPiS_S_S_S_iS_S_PfPbS_S_S_S_S0_S1_S_S__param_4,
	.param .u32 _Z13copySurvivorsPiS_S_S_S_iS_S_PfPbS_S_S_S_S0_S1_S_S__param_5,
	.param .u64 .ptr .align 1 _Z13copySurvivorsPiS_S_S_S_iS_S_PfPbS_S_S_S_S0_S1_S_S__param_6,
	.param .u64 .ptr .align 1 _Z13copySurvivorsPiS_S_S_S_iS_S_PfPbS_S_S_S_S0_S1_S_S__param_7,
	.param .u64 .ptr .align 1 _Z13copySurvivorsPiS_S_S_S_iS_S_PfPbS_S_S_S_S0_S1_S_S__param_8,
	.param .u64 .ptr .align 1 _Z13copySurvivorsPiS_S_S_S_iS_S_PfPbS_S_S_S_S0_S1_S_S__param_9,
	.param .u64 .ptr .align 1 _Z13copySurvivorsPiS_S_S_S_iS_S_PfPbS_S_S_S_S0_S1_S_S__param_10,
	.param .u64 .ptr .align 1 _Z13copySurvivorsPiS_S_S_S_iS_S_PfPbS_S_S_S_S0_S1_S_S__param_11,
	.param .u64 .ptr .align 1 _Z13copySurvivorsPiS_S_S_S_iS_S_PfPbS_S_S_S_S0_S1_S_S__param_12,
	.param .u64 .ptr .align 1 _Z13copySurvivorsPiS_S_S_S_iS_S_PfPbS_S_S_S_S0_S1_S_S__param_13,
	.param .u64 .ptr .align 1 _Z13copySurvivorsPiS_S_S_S_iS_S_PfPbS_S_S_S_S0_S1_S_S__param_14,
	.param .u64 .ptr .align 1 _Z13copySurvivorsPiS_S_S_S_iS_S_PfPbS_S_S_S_S0_S1_S_S__param_15,
	.param .u64 .ptr .align 1 _Z13copySurvivorsPiS_S_S_S_iS_S_PfPbS_S_S_S_S0_S1_S_S__param_16,
	.param .u64 .ptr .align 1 _Z13copySurvivorsPiS_S_S_S_iS_S_PfPbS_S_S_S_S0_S1_S_S__param_17
)
{
	.reg .pred 	%p<7>;
	.reg .b16 	%rs<2>;
	.reg .b32 	%r<65>;
	.reg .b32 	%f<2>;
	.reg .b64 	%rd<80>;

	ld.param.u64 	%rd22, [_Z13copySurvivorsPiS_S_S_S_iS_S_PfPbS_S_S_S_S0_S1_S_S__param_1];
	ld.param.u64 	%rd24, [_Z13copySurvivorsPiS_S_S_S_iS_S_PfPbS_S_S_S_S0_S1_S_S__param_3];
	ld.param.u64 	%rd25, [_Z13copySurvivorsPiS_S_S_S_iS_S_PfPbS_S_S_S_S0_S1_S_S__param_4];
	ld.param.u32 	%r16, [_Z13copySurvivorsPiS_S_S_S_iS_S_PfPbS_S_S_S_S0_S1_S_S__param_5];
	ld.param.u64 	%rd27, [_Z13copySurvivorsPiS_S_S_S_iS_S_PfPbS_S_S_S_S0_S1_S_S__param_7];
	ld.param.u64 	%rd28, [_Z13copySurvivorsPiS_S_S_S_iS_S_PfPbS_S_S_S_S0_S1_S_S__param_8];
	ld.param.u64 	%rd29, [_Z13copySurvivorsPiS_S_S_S_iS_S_PfPbS_S_S_S_S0_S1_S_S__param_9];
	ld.param.u64 	%rd30, [_Z13copySurvivorsPiS_S_S_S_iS_S_PfPbS_S_S_S_S0_S1_S_S__param_10];
	ld.param.u64 	%rd31, [_Z13copySurvivorsPiS_S_S_S_iS_S_PfPbS_S_S_S_S0_S1_S_S__param_11];
	ld.param.u64 	%rd32, [_Z13copySurvivorsPiS_S_S_S_iS_S_PfPbS_S_S_S_S0_S1_S_S__param_12];
	ld.param.u64 	%rd33, [_Z13copySurvivorsPiS_S_S_S_iS_S_PfPbS_S_S_S_S0_S1_S_S__param_13];
	ld.param.u64 	%rd35, [_Z13copySurvivorsPiS_S_S_S_iS_S_PfPbS_S_S_S_S0_S1_S_S__param_15];
	ld.param.u64 	%rd36, [_Z13copySurvivorsPiS_S_S_S_iS_S_PfPbS_S_S_S_S0_S1_S_S__param_16];
	ld.param.u64 	%rd37, [_Z13copySurvivorsPiS_S_S_S_iS_S_PfPbS_S_S_S_S0_S1_S_S__param_17];
	mov.u32 	%r17, %tid.x;
	mov.u32 	%r1, %ntid.x;
	mov.u32 	%r18, %ctaid.x;
	mad.lo.s32 	%r60, %r1, %r18, %r17;
	setp.ge.s32 	%p1, %r60, %r16;
	@%p1 bra 	$L__BB6_9;
	ld.param.u64 	%rd79, [_Z13copySurvivorsPiS_S_S_S_iS_S_PfPbS_S_S_S_S0_S1_S_S__param_14];
	ld.param.u64 	%rd78, [_Z13copySurvivorsPiS_S_S_S_iS_S_PfPbS_S_S_S_S0_S1_S_S__param_6];
	ld.param.u64 	%rd77, [_Z13copySurvivorsPiS_S_S_S_iS_S_PfPbS_S_S_S_S0_S1_S_S__param_2];
	ld.param.u64 	%rd76, [_Z13copySurvivorsPiS_S_S_S_iS_S_PfPbS_S_S_S_S0_S1_S_S__param_0];
	cvta.to.global.u64 	%rd1, %rd22;
	mov.u32 	%r19, %nctaid.x;
	mul.lo.s32 	%r3, %r1, %r19;
	cvta.to.global.u64 	%rd2, %rd25;
	cvta.to.global.u64 	%rd3, %rd24;
	cvta.to.global.u64 	%rd4, %rd76;
	cvta.to.global.u64 	%rd5, %rd77;
	cvta.to.global.u64 	%rd6, %rd37;
	cvta.to.global.u64 	%rd7, %rd31;
	cvta.to.global.u64 	%rd8, %rd32;
	cvta.to.global.u64 	%rd9, %rd78;
	cvta.to.global.u64 	%rd10, %rd33;
	cvta.to.global.u64 	%rd11, %rd27;
	cvta.to.global.u64 	%rd12, %rd35;
	cvta.to.global.u64 	%rd13, %rd29;
	cvta.to.global.u64 	%rd14, %rd36;
	cvta.to.global.u64 	%rd15, %rd30;
	cvta.to.global.u64 	%rd16, %rd79;
	cvta.to.global.u64 	%rd17, %rd28;
$L__BB6_2:
	mul.wide.s32 	%rd38, %r60, 4;
	add.s64 	%rd18, %rd2, %rd38;
	ld.global.u32 	%r20, [%rd18+4];
	ld.global.u32 	%r61, [%rd18];
	setp.le.s32 	%p2, %r20, %r61;
	add.s64 	%rd19, %rd4, %rd38;
	@%p2 bra 	$L__BB6_5;
	mov.b32 	%r62, 0;
$L__BB6_4:
	ld.global.u32 	%r22, [%rd19];
	mul.wide.s32 	%rd39, %r22, 4;
	add.s64 	%rd40, %rd1, %rd39;
	ld.global.u32 	%r23, [%rd40];
	add.s32 	%r24, %r23, %r62;
	mul.wide.s32 	%rd41, %r24, 4;
	add.s64 	%rd42, %rd8, %rd41;
	ld.global.u32 	%r25, [%rd42];
	add.s32 	%r26, %r61, %r62;
	mul.wide.s32 	%rd43, %r26, 4;
	add.s64 	%rd44, %rd9, %rd43;
	st.global.u32 	[%rd44], %r25;
	ld.global.u32 	%r27, [%rd19];
	mul.wide.s32 	%rd45, %r27, 4;
	add.s64 	%rd46, %rd1, %rd45;
	ld.global.u32 	%r28, [%rd46];
	add.s32 	%r29, %r28, %r62;
	mul.wide.s32 	%rd47, %r29, 4;
	add.s64 	%rd48, %rd10, %rd47;
	ld.global.u32 	%r30, [%rd48];
	ld.global.u32 	%r31, [%rd18];
	add.s32 	%r32, %r31, %r62;
	mul.wide.s32 	%rd49, %r32, 4;
	add.s64 	%rd50, %rd11, %rd49;
	st.global.u32 	[%rd50], %r30;
	ld.global.u32 	%r33, [%rd19];
	mul.wide.s32 	%rd51, %r33, 4;
	add.s64 	%rd52, %rd1, %rd51;
	ld.global.u32 	%r34, [%rd52];
	add.s32 	%r35, %r34, %r62;
	cvt.s64.s32 	%rd53, %r35;
	add.s64 	%rd54, %rd12, %rd53;
	ld.global.u8 	%rs1, [%rd54];
	ld.global.u32 	%r36, [%rd18];
	add.s32 	%r37, %r36, %r62;
	cvt.s64.s32 	%rd55, %r37;
	add.s64 	%rd56, %rd13, %rd55;
	st.global.u8 	[%rd56], %rs1;
	ld.global.u32 	%r38, [%rd19];
	mul.wide.s32 	%rd57, %r38, 4;
	add.s64 	%rd58, %rd1, %rd57;
	ld.global.u32 	%r39, [%rd58];
	add.s32 	%r40, %r39, %r62;
	mul.wide.s32 	%rd59, %r40, 4;
	add.s64 	%rd60, %rd14, %rd59;
	ld.global.u32 	%r41, [%rd60];
	ld.global.u32 	%r42, [%rd18];
	add.s32 	%r43, %r42, %r62;
	mul.wide.s32 	%rd61, %r43, 4;
	add.s64 	%rd62, %rd15, %rd61;
	st.global.u32 	[%rd62], %r41;
	ld.global.u32 	%r44, [%rd19];
	mul.wide.s32 	%rd63, %r44, 4;
	add.s64 	%rd64, %rd1, %rd63;
	ld.global.u32 	%r45, [%rd64];
	add.s32 	%r46, %r45, %r62;
	mul.wide.s32 	%rd65, %r46, 4;
	add.s64 	%rd66, %rd16, %rd65;
	ld.global.f32 	%f1, [%rd66];
	ld.global.u32 	%r47, [%rd18];
	add.s32 	%r48, %r47, %r62;
	mul.wide.s32 	%rd67, %r48, 4;
	add.s64 	%rd68, %rd17, %rd67;
	st.global.f32 	[%rd68], %f1;
	add.s32 	%r62, %r62, 1;
	ld.global.u32 	%r49, [%rd18+4];
	ld.global.u32 	%r61, [%rd18];
	sub.s32 	%r50, %r49, %r61;
	setp.lt.s32 	%p3, %r62, %r50;
	@%p3 bra 	$L__BB6_4;
$L__BB6_5:
	mul.wide.s32 	%rd69, %r60, 4;
	add.s64 	%rd20, %rd3, %rd69;
	ld.global.u32 	%r51, [%rd20+4];
	ld.global.u32 	%r63, [%rd20];
	setp.le.s32 	%p4, %r51, %r63;
	@%p4 bra 	$L__BB6_8;
	mov.b32 	%r64, 0;
$L__BB6_7:
	ld.global.u32 	%r53, [%rd19];
	mul.wide.s32 	%rd70, %r53, 4;
	add.s64 	%rd71, %rd5, %rd70;
	ld.global.u32 	%r54, [%rd71];
	add.s32 	%r55, %r54, %r64;
	mul.wide.s32 	%rd72, %r55, 4;
	add.s64 	%rd73, %rd6, %rd72;
	ld.global.u32 	%r56, [%rd73];
	add.s32 	%r57, %r63, %r64;
	mul.wide.s32 	%rd74, %r57, 4;
	add.s64 	%rd75, %rd7, %rd74;
	st.global.u32 	[%rd75], %r56;
	add.s32 	%r64, %r64, 1;
	ld.global.u32 	%r58, [%rd20+4];
	ld.global.u32 	%r63, [%rd20];
	sub.s32 	%r59, %r58, %r63;
	setp.lt.s32 	%p5, %r64, %r59;
	@%p5 bra 	$L__BB6_7;
$L__BB6_8:
	add.s32 	%r60, %r60, %r3;
	setp.lt.s32 	%p6, %r60, %r16;
	@%p6 bra 	$L__BB6_2;
$L__BB6_9:
	ret;

}
	// .globl	_Z9crossoverPiS_S_S_iS_S_PfPbS_S_S_iS_S_S0_S1_S_S_S_S_
.visible .entry _Z9crossoverPiS_S_S_iS_S_PfPbS_S_S_iS_S_S0_S1_S_S_S_S_(
	.param .u64 .ptr .align 1 _Z9crossoverPiS_S_S_iS_S_PfPbS_S_S_iS_S_S0_S1_S_S_S_S__param_0,
	.param .u64 .ptr .align 1 _Z9crossoverPiS_S_S_iS_S_PfPbS_S_S_iS_S_S0_S1_S_S_S_S__param_1,
	.param .u64 .ptr .align 1 _Z9crossoverPiS_S_S_iS_S_PfPbS_S_S_iS_S_S0_S1_S_S_S_S__param_2,
	.param .u64 .ptr .align 1 _Z9crossoverPiS_S_S_iS_S_PfPbS_S_S_iS_S_S0_S1_S_S_S_S__param_3,
	.param .u32 _Z9crossoverPiS_S_S_iS_S_PfPbS_S_S_iS_S_S0_S1_S_S_S_S__param_4,
	.param .u64 .ptr .align 1 _Z9crossoverPiS_S_S_iS_S_PfPbS_S_S_iS_S_S0_S1_S_S_S_S__param_5,
	.param .u64 .ptr .align 1 _Z9crossoverPiS_S_S_iS_S_PfPbS_S_S_iS_S_S0_S1_S_S_S_S__param_6,
	.param .u64 .ptr .align 1 _Z9crossoverPiS_S_S_iS_S_PfPbS_S_S_iS_S_S0_S1_S_S_S_S__param_7,
	.param .u64 .ptr .align 1 _Z9crossoverPiS_S_S_iS_S_PfPbS_S_S_iS_S_S0_S1_S_S_S_S__param_8,
	.param .u64 .ptr .align 1 _Z9crossoverPiS_S_S_iS_S_PfPbS_S_S_iS_S_S0_S1_S_S_S_S__param_9,
	.param .u64 .ptr .align 1 _Z9crossoverPiS_S_S_iS_S_PfPbS_S_S_iS_S_S0_S1_S_S_S_S__param_10,
	.param .u64 .ptr .align 1 _Z9crossoverPiS_S_S_iS_S_PfPbS_S_S_iS_S_S0_S1_S_S_S_S__param_11,
	.param .u32 _Z9crossoverPiS_S_S_iS_S_PfPbS_S_S_iS_S_S0_S1_S_S_S_S__param_12,
	.param .u64 .ptr .align 1 _Z9crossoverPiS_S_S_iS_S_PfPbS_S_S_iS_S_S0_S1_S_S_S_S__param_13,
	.param .u64 .ptr .align 1 _Z9crossoverPiS_S_S_iS_S_PfPbS_S_S_iS_S_S0_S1_S_S_S_S__param_14,
	.param .u64 .ptr .align 1 _Z9crossoverPiS_S_S_iS_S_PfPbS_S_S_iS_S_S0_S1_S_S_S_S__param_15,
	.param .u64 .ptr .align 1 _Z9crossoverPiS_S_S_iS_S_PfPbS_S_S_iS_S_S0_S1_S_S_S_S__param_16,
	.param .u64 .ptr .align 1 _Z9crossoverPiS_S_S_iS_S_PfPbS_S_S_iS_S_S0_S1_S_S_S_S__param_17,
	.param .u64 .ptr .align 1 _Z9crossoverPiS_S_S_iS_S_PfPbS_S_S_iS_S_S0_S1_S_S_S_S__param_18,
	.param .u64 .ptr .align 1 _Z9crossoverPiS_S_S_iS_S_PfPbS_S_S_iS_S_S0_S1_S_S_S_S__param_19,
	.param .u64 .ptr .align 1 _Z9crossoverPiS_S_S_iS_S_PfPbS_S_S_iS_S_S0_S1_S_S_S_S__param_20
)
{
	.reg .pred 	%p<26>;
	.reg .b16 	%rs<8>;
	.reg .b32 	%r<233>;
	.reg .b32 	%f<9>;
	.reg .b64 	%rd<218>;

	ld.param.u64 	%rd34, [_Z9crossoverPiS_S_S_iS_S_PfPbS_S_S_iS_S_S0_S1_S_S_S_S__param_0];
	ld.param.u64 	%rd35, [_Z9crossoverPiS_S_S_iS_S_PfPbS_S_S_iS_S_S0_S1_S_S_S_S__param_5];
	ld.param.u64 	%rd36, [_Z9crossoverPiS_S_S_iS_S_PfPbS_S_S_iS_S_S0_S1_S_S_S_S__param_6];
	ld.param.u64 	%rd37, [_Z9crossoverPiS_S_S_iS_S_PfPbS_S_S_iS_S_S0_S1_S_S_S_S__param_7];
	ld.param.u64 	%rd38, [_Z9crossoverPiS_S_S_iS_S_PfPbS_S_S_iS_S_S0_S1_S_S_S_S__param_8];
	ld.param.u64 	%rd39, [_Z9crossoverPiS_S_S_iS_S_PfPbS_S_S_iS_S_S0_S1_S_S_S_S__param_9];
	ld.param.u32 	%r70, [_Z9crossoverPiS_S_S_iS_S_PfPbS_S_S_iS_S_S0_S1_S_S_S_S__param_12];
	ld.param.u64 	%rd40, [_Z9crossoverPiS_S_S_iS_S_PfPbS_S_S_iS_S_S0_S1_S_S_S_S__param_13];
	ld.param.u64 	%rd41, [_Z9crossoverPiS_S_S_iS_S_PfPbS_S_S_iS_S_S0_S1_S_S_S_S__param_14];
	ld.param.u64 	%rd42, [_Z9crossoverPiS_S_S_iS_S_PfPbS_S_S_iS_S_S0_S1_S_S_S_S__param_15];
	ld.param.u64 	%rd43, [_Z9crossoverPiS_S_S_iS_S_PfPbS_S_S_iS_S_S0_S1_S_S_S_S__param_16];
	ld.param.u64 	%rd44, [_Z9crossoverPiS_S_S_iS_S_PfPbS_S_S_iS_S_S0_S1_S_S_S_S__param_17];
	ld.param.u64 	%rd45, [_Z9crossoverPiS_S_S_iS_S_PfPbS_S_S_iS_S_S0_S1_S_S_S_S__param_18];
	ld.param.u64 	%rd46, [_Z9crossoverPiS_S_S_iS_S_PfPbS_S_S_iS_S_S0_S1_S_S_S_S__param_19];
	ld.param.u64 	%rd47, [_Z9crossoverPiS_S_S_iS_S_PfPbS_S_S_iS_S_S0_S1_S_S_S_S__param_20];
	cvta.to.global.u64 	%rd1, %rd41;
	cvta.to.global.u64 	%rd2, %rd36;
	cvta.to.global.u64 	%rd3, %rd40;
	cvta.to.global.u64 	%rd4, %rd35;
	cvta.to.global.u64 	%rd5, %rd44;
	cvta.to.global.u64 	%rd6, %rd43;
	cvta.to.global.u64 	%rd7, %rd38;
	cvta.to.global.u64 	%rd8, %rd42;
	cvta.to.global.u64 	%rd9, %rd37;
	cvta.to.global.u64 	%rd10, %rd39;
	cvta.to.global.u64 	%rd11, %rd47;
	cvta.to.global.u64 	%rd12, %rd45;
	cvta.to.global.u64 	%rd13, %rd46;
	cvta.to.global.u64 	%rd14, %rd34;
	mov.u32 	%r71, %tid.x;
	mov.u32 	%r1, %ntid.x;
	mov.u32 	%r72, %ctaid.x;
	mad.lo.s32 	%r204, %r1, %r72, %r71;
	setp.ge.s32 	%p3, %r204, %r70;
	@%p3 bra 	$L__BB7_29;
	ld.param.u64 	%rd217, [_Z9crossoverPiS_S_S_iS_S_PfPbS_S_S_iS_S_S0_S1_S_S_S_S__param_11];
	ld.param.u64 	%rd216, [_Z9crossoverPiS_S_S_iS_S_PfPbS_S_S_iS_S_S0_S1_S_S_S_S__param_10];
	ld.param.u64 	%rd215, [_Z9crossoverPiS_S_S_iS_S_PfPbS_S_S_iS_S_S0_S1_S_S_S_S__param_3];
	ld.param.u64 	%rd213, [_Z9crossoverPiS_S_S_iS_S_PfPbS_S_S_iS_S_S0_S1_S_S_S_S__param_1];
	cvta.to.global.u64 	%rd15, %rd213;
	mov.u32 	%r73, %nctaid.x;
	mul.lo.s32 	%r3, %r1, %r73;
	cvta.to.global.u64 	%rd16, %rd216;
	cvta.to.global.u64 	%rd17, %rd217;
	cvta.to.global.u64 	%rd18, %rd215;
$L__BB7_2:
	ld.param.u32 	%r203, [_Z9crossoverPiS_S_S_iS_S_PfPbS_S_S_iS_S_S0_S1_S_S_S_S__param_4];
	ld.param.u64 	%rd214, [_Z9crossoverPiS_S_S_iS_S_PfPbS_S_S_iS_S_S0_S1_S_S_S_S__param_2];
	mul.wide.s32 	%rd48, %r204, 4;
	add.s64 	%rd19, %rd16, %rd48;
	ld.global.u32 	%r5, [%rd19];
	add.s64 	%rd20, %rd17, %rd48;
	ld.global.u32 	%r6, [%rd20];
	mul.wide.s32 	%rd49, %r5, 4;
	add.s64 	%rd21, %rd14, %rd49;
	ld.global.u32 	%r209, [%rd21];
	mul.wide.s32 	%rd50, %r6, 4;
	add.s64 	%rd22, %rd14, %rd50;
	ld.global.u32 	%r210, [%rd22];
	ld.global.u32 	%r205, [%rd21+4];
	setp.eq.s32 	%p4, %r209, %r205;
	add.s32 	%r10, %r204, %r203;
	cvta.to.global.u64 	%rd51, %rd214;
	mul.wide.s32 	%rd52, %r10, 4;
	add.s64 	%rd23, %rd51, %rd52;
	mov.b32 	%r214, 0;
	mov.u32 	%r212, %r209;
	@%p4 bra 	$L__BB7_11;
	mov.b32 	%r214, 0;
$L__BB7_4:
	mov.u32 	%r212, %r209;
	ld.global.u32 	%r76, [%rd22+4];
	setp.eq.s32 	%p5, %r210, %r76;
	mov.u32 	%r209, %r205;
	@%p5 bra 	$L__BB7_11;
	mul.wide.s32 	%rd53, %r212, 4;
	add.s64 	%rd54, %rd13, %rd53;
	ld.global.u32 	%r15, [%rd54];
	mul.wide.s32 	%rd55, %r210, 4;
	add.s64 	%rd56, %rd13, %rd55;
	ld.global.u32 	%r16, [%rd56];
	setp.ne.s32 	%p6, %r15, %r16;
	@%p6 bra 	$L__BB7_7;
	ld.global.u32 	%r81, [%rd23];
	add.s32 	%r82, %r81, %r214;
	mul.wide.s32 	%rd65, %r82, 4;
	add.s64 	%rd66, %rd12, %rd65;
	st.global.u32 	[%rd66], %r15;
	mul.wide.s32 	%rd67, %r212, 4;
	add.s64 	%rd68, %rd11, %rd67;
	st.global.u32 	[%rd68], %r214;
	mul.wide.s32 	%rd69, %r210, 4;
	add.s64 	%rd70, %rd11, %rd69;
	st.global.u32 	[%rd70], %r214;
	add.s32 	%r209, %r212, 1;
	add.s32 	%r210, %r210, 1;
	bra.uni 	$L__BB7_10;
$L__BB7_7:
	setp.ge.s32 	%p7, %r15, %r16;
	@%p7 bra 	$L__BB7_9;
	ld.global.u32 	%r79, [%rd23];
	add.s32 	%r80, %r79, %r214;
	mul.wide.s32 	%rd61, %r80, 4;
	add.s64 	%rd62, %rd12, %rd61;
	st.global.u32 	[%rd62], %r15;
	mul.wide.s32 	%rd63, %r212, 4;
	add.s64 	%rd64, %rd11, %rd63;
	st.global.u32 	[%rd64], %r214;
	add.s32 	%r209, %r212, 1;
	bra.uni 	$L__BB7_10;
$L__BB7_9:
	ld.global.u32 	%r77, [%rd23];
	add.s32 	%r78, %r77, %r214;
	mul.wide.s32 	%rd57, %r78, 4;
	add.s64 	%rd58, %rd12, %rd57;
	st.global.u32 	[%rd58], %r16;
	mul.wide.s32 	%rd59, %r210, 4;
	add.s64 	%rd60, %rd11, %rd59;
	st.global.u32 	[%rd60], %r214;
	add.s32 	%r210, %r210, 1;
	mov.u32 	%r209, %r212;
$L__BB7_10:
	add.s32 	%r214, %r214, 1;
	ld.global.u32 	%r205, [%rd21+4];
	setp.ne.s32 	%p8, %r209, %r205;
	mov.u32 	%r212, %r209;
	@%p8 bra 	$L__BB7_4;
$L__BB7_11:
	setp.eq.s32 	%p9, %r212, %r209;
	@%p9 bra 	$L__BB7_12;
	bra.uni 	$L__BB7_30;
$L__BB7_12:
	ld.global.u32 	%r87, [%rd22+4];
	setp.eq.s32 	%p11, %r210, %r87;
	@%p11 bra 	$L__BB7_14;
$L__BB7_13:
	mul.wide.s32 	%rd76, %r210, 4;
	add.s64 	%rd77, %rd13, %rd76;
	ld.global.u32 	%r88, [%rd77];
	ld.global.u32 	%r89, [%rd23];
	add.s32 	%r90, %r89, %r214;
	mul.wide.s32 	%rd78, %r90, 4;
	add.s64 	%rd79, %rd12, %rd78;
	st.global.u32 	[%rd79], %r88;
	add.s64 	%rd80, %rd11, %rd76;
	st.global.u32 	[%rd80], %r214;
	add.s32 	%r214, %r214, 1;
	add.s32 	%r210, %r210, 1;
	ld.global.u32 	%r91, [%rd22+4];
	setp.ne.s32 	%p12, %r210, %r91;
	@%p12 bra 	$L__BB7_13;
$L__BB7_14:
	mul.wide.s32 	%rd81, %r5, 4;
	add.s64 	%rd24, %rd15, %rd81;
	ld.global.u32 	%r223, [%rd24];
	mul.wide.s32 	%rd82, %r6, 4;
	add.s64 	%rd25, %rd15, %rd82;
	ld.global.u32 	%r224, [%rd25];
	ld.global.u32 	%r219, [%rd24+4];
	setp.eq.s32 	%p13, %r223, %r219;
	mul.wide.s32 	%rd83, %r10, 4;
	add.s64 	%rd26, %rd18, %rd83;
	mov.b32 	%r228, 0;
	mov.u32 	%r226, %r223;
	@%p13 bra 	$L__BB7_25;
	mov.b32 	%r228, 0;
$L__BB7_16:
	mov.u32 	%r226, %r223;
	ld.global.u32 	%r94, [%rd25+4];
	setp.eq.s32 	%p14, %r224, %r94;
	mov.u32 	%r223, %r219;
	@%p14 bra 	$L__BB7_25;
	mul.wide.s32 	%rd84, %r226, 4;
	add.s64 	%rd27, %rd10, %rd84;
	ld.global.u32 	%r45, [%rd27];
	mul.wide.s32 	%rd85, %r224, 4;
	add.s64 	%rd28, %rd10, %rd85;
	ld.global.u32 	%r46, [%rd28];
	setp.ne.s32 	%p15, %r45, %r46;
	@%p15 bra 	$L__BB7_21;
	cvt.s64.s32 	%rd134, %r226;
	mul.wide.s32 	%rd135, %r226, 4;
	add.s64 	%rd136, %rd9, %rd135;
	ld.global.f32 	%f3, [%rd136];
	mul.wide.s32 	%rd137, %r224, 4;
	add.s64 	%rd138, %rd9, %rd137;
	ld.global.f32 	%f4, [%rd138];
	add.f32 	%f5, %f3, %f4;
	mul.f32 	%f6, %f5, 0f3F000000;
	ld.global.u32 	%r137, [%rd26];
	add.s32 	%r138, %r137, %r228;
	mul.wide.s32 	%rd139, %r138, 4;
	add.s64 	%rd140, %rd8, %rd139;
	st.global.f32 	[%rd140], %f6;
	add.s64 	%rd141, %rd7, %rd134;
	ld.global.u8 	%rs3, [%rd141];
	setp.eq.s16 	%p18, %rs3, 0;
	mov.pred 	%p25, 0;
	@%p18 bra 	$L__BB7_20;
	cvt.s64.s32 	%rd142, %r224;
	add.s64 	%rd143, %rd7, %rd142;
	ld.global.u8 	%rs4, [%rd143];
	setp.ne.s16 	%p25, %rs4, 0;
$L__BB7_20:
	selp.u16 	%rs5, 1, 0, %p25;
	ld.global.u32 	%r139, [%rd26];
	add.s32 	%r140, %r139, %r228;
	cvt.s64.s32 	%rd144, %r140;
	add.s64 	%rd145, %rd6, %rd144;
	st.global.u8 	[%rd145], %rs5;
	ld.global.u32 	%r141, [%rd27];
	ld.global.u32 	%r142, [%rd26];
	add.s32 	%r143, %r142, %r228;
	mul.wide.s32 	%rd146, %r143, 4;
	add.s64 	%rd147, %rd5, %rd146;
	st.global.u32 	[%rd147], %r141;
	mul.wide.s32 	%rd148, %r226, 4;
	add.s64 	%rd149, %rd4, %rd148;
	ld.global.u32 	%r144, [%rd149];
	ld.global.u32 	%r145, [%rd19];
	mul.wide.s32 	%rd150, %r145, 4;
	add.s64 	%rd151, %rd14, %rd150;
	ld.global.u32 	%r146, [%rd151];
	add.s32 	%r147, %r146, %r144;
	mul.wide.s32 	%rd152, %r147, 4;
	add.s64 	%rd153, %rd11, %rd152;
	ld.global.u32 	%r148, [%rd153];
	ld.global.u32 	%r149, [%rd26];
	add.s32 	%r150, %r149, %r228;
	mul.wide.s32 	%rd154, %r150, 4;
	add.s64 	%rd155, %rd3, %rd154;
	st.global.u32 	[%rd155], %r148;
	add.s64 	%rd156, %rd2, %rd148;
	ld.global.u32 	%r151, [%rd156];
	ld.global.u32 	%r152, [%rd19];
	mul.wide.s32 	%rd157, %r152, 4;
	add.s64 	%rd158, %rd14, %rd157;
	ld.global.u32 	%r153, [%rd158];
	add.s32 	%r154, %r153, %r151;
	mul.wide.s32 	%rd159, %r154, 4;
	add.s64 	%rd160, %rd11, %rd159;
	ld.global.u32 	%r155, [%rd160];
	ld.global.u32 	%r156, [%rd26];
	add.s32 	%r157, %r156, %r228;
	mul.wide.s32 	%rd161, %r157, 4;
	add.s64 	%rd162, %rd1, %rd161;
	st.global.u32 	[%rd162], %r155;
	add.s32 	%r223, %r226, 1;
	add.s32 	%r224, %r224, 1;
	bra.uni 	$L__BB7_24;
$L__BB7_21:
	setp.ge.s32 	%p16, %r45, %r46;
	@%p16 bra 	$L__BB7_23;
	cvt.s64.s32 	%rd110, %r226;
	mul.wide.s32 	%rd111, %r226, 4;
	add.s64 	%rd112, %rd9, %rd111;
	ld.global.f32 	%f2, [%rd112];
	ld.global.u32 	%r116, [%rd26];
	add.s32 	%r117, %r116, %r228;
	mul.wide.s32 	%rd113, %r117, 4;
	add.s64 	%rd114, %rd8, %rd113;
	st.global.f32 	[%rd114], %f2;
	add.s64 	%rd115, %rd7, %rd110;
	ld.global.u8 	%rs2, [%rd115];
	ld.global.u32 	%r118, [%rd26];
	add.s32 	%r119, %r118, %r228;
	cvt.s64.s32 	%rd116, %r119;
	add.s64 	%rd117, %rd6, %rd116;
	st.global.u8 	[%rd117], %rs2;
	ld.global.u32 	%r120, [%rd27];
	ld.global.u32 	%r121, [%rd26];
	add.s32 	%r122, %r121, %r228;
	mul.wide.s32 	%rd118, %r122, 4;
	add.s64 	%rd119, %rd5, %rd118;
	st.global.u32 	[%rd119], %r120;
	add.s64 	%rd120, %rd4, %rd111;
	ld.global.u32 	%r123, [%rd120];
	ld.global.u32 	%r124, [%rd19];
	mul.wide.s32 	%rd121, %r124, 4;
	add.s64 	%rd122, %rd14, %rd121;
	ld.global.u32 	%r125, [%rd122];
	add.s32 	%r126, %r125, %r123;
	mul.wide.s32 	%rd123, %r126, 4;
	add.s64 	%rd124, %rd11, %rd123;
	ld.global.u32 	%r127, [%rd124];
	ld.global.u32 	%r128, [%rd26];
	add.s32 	%r129, %r128, %r228;
	mul.wide.s32 	%rd125, %r129, 4;
	add.s64 	%rd126, %rd3, %rd125;
	st.global.u32 	[%rd126], %r127;
	add.s64 	%rd127, %rd2, %rd111;
	ld.global.u32 	%r130, [%rd127];
	ld.global.u32 	%r131, [%rd19];
	mul.wide.s32 	%rd128, %r131, 4;
	add.s64 	%rd129, %rd14, %rd128;
	ld.global.u32 	%r132, [%rd129];
	add.s32 	%r133, %r132, %r130;
	mul.wide.s32 	%rd130, %r133, 4;
	add.s64 	%rd131, %rd11, %rd130;
	ld.global.u32 	%r134, [%rd131];
	ld.global.u32 	%r135, [%rd26];
	add.s32 	%r136, %r135, %r228;
	mul.wide.s32 	%rd132, %r136, 4;
	add.s64 	%rd133, %rd1, %rd132;
	st.global.u32 	[%rd133], %r134;
	add.s32 	%r223, %r226, 1;
	bra.uni 	$L__BB7_24;
$L__BB7_23:
	cvt.s64.s32 	%rd86, %r224;
	mul.wide.s32 	%rd87, %r224, 4;
	add.s64 	%rd88, %rd9, %rd87;
	ld.global.f32 	%f1, [%rd88];
	ld.global.u32 	%r95, [%rd26];
	add.s32 	%r96, %r95, %r228;
	mul.wide.s32 	%rd89, %r96, 4;
	add.s64 	%rd90, %rd8, %rd89;
	st.global.f32 	[%rd90], %f1;
	add.s64 	%rd91, %rd7, %rd86;
	ld.global.u8 	%rs1, [%rd91];
	ld.global.u32 	%r97, [%rd26];
	add.s32 	%r98, %r97, %r228;
	cvt.s64.s32 	%rd92, %r98;
	add.s64 	%rd93, %rd6, %rd92;
	st.global.u8 	[%rd93], %rs1;
	ld.global.u32 	%r99, [%rd28];
	ld.global.u32 	%r100, [%rd26];
	add.s32 	%r101, %r100, %r228;
	mul.wide.s32 	%rd94, %r101, 4;
	add.s64 	%rd95, %rd5, %rd94;
	st.global.u32 	[%rd95], %r99;
	add.s64 	%rd96, %rd4, %rd87;
	ld.global.u32 	%r102, [%rd96];
	ld.global.u32 	%r103, [%rd20];
	mul.wide.s32 	%rd97, %r103, 4;
	add.s64 	%rd98, %rd14, %rd97;
	ld.global.u32 	%r104, [%rd98];
	add.s32 	%r105, %r104, %r102;
	mul.wide.s32 	%rd99, %r105, 4;
	add.s64 	%rd100, %rd11, %rd99;
	ld.global.u32 	%r106, [%rd100];
	ld.global.u32 	%r107, [%rd26];
	add.s32 	%r108, %r107, %r228;
	mul.wide.s32 	%rd101, %r108, 4;
	add.s64 	%rd102, %rd3, %rd101;
	st.global.u32 	[%rd102], %r106;
	add.s64 	%rd103, %rd2, %rd87;
	ld.global.u32 	%r109, [%rd103];
	ld.global.u32 	%r110, [%rd20];
	mul.wide.s32 	%rd104, %r110, 4;
	add.s64 	%rd105, %rd14, %rd104;
	ld.global.u32 	%r111, [%rd105];
	add.s32 	%r112, %r111, %r109;
	mul.wide.s32 	%rd106, %r112, 4;
	add.s64 	%rd107, %rd11, %rd106;
	ld.global.u32 	%r113, [%rd107];
	ld.global.u32 	%r114, [%rd26];
	add.s32 	%r115, %r114, %r228;
	mul.wide.s32 	%rd108, %r115, 4;
	add.s64 	%rd109, %rd1, %rd108;
	st.global.u32 	[%rd109], %r113;
	add.s32 	%r224, %r224, 1;
	mov.u32 	%r223, %r226;
$L__BB7_24:
	add.s32 	%r228, %r228, 1;
	ld.global.u32 	%r219, [%rd24+4];
	setp.ne.s32 	%p19, %r223, %r219;
	mov.u32 	%r226, %r223;
	@%p19 bra 	$L__BB7_16;
$L__BB7_25:
	setp.eq.s32 	%p20, %r226, %r223;
	@%p20 bra 	$L__BB7_26;
	bra.uni 	$L__BB7_31;
$L__BB7_26:
	ld.global.u32 	%r180, [%rd25+4];
	setp.eq.s32 	%p22, %r224, %r180;
	@%p22 bra 	$L__BB7_28;
$L__BB7_27:
	cvt.s64.s32 	%rd188, %r224;
	mul.wide.s32 	%rd189, %r224, 4;
	add.s64 	%rd190, %rd9, %rd189;
	ld.global.f32 	%f8, [%rd190];
	ld.global.u32 	%r181, [%rd26];
	add.s32 	%r182, %r181, %r228;
	mul.wide.s32 	%rd191, %r182, 4;
	add.s64 	%rd192, %rd8, %rd191;
	st.global.f32 	[%rd192], %f8;
	add.s64 	%rd193, %rd7, %rd188;
	ld.global.u8 	%rs7, [%rd193];
	ld.global.u32 	%r183, [%rd26];
	add.s32 	%r184, %r183, %r228;
	cvt.s64.s32 	%rd194, %r184;
	add.s64 	%rd195, %rd6, %rd194;
	st.global.u8 	[%rd195], %rs7;
	add.s64 	%rd196, %rd10, %rd189;
	ld.global.u32 	%r185, [%rd196];
	ld.global.u32 	%r186, [%rd26];
	add.s32 	%r187, %r186, %r228;
	mul.wide.s32 	%rd197, %r187, 4;
	add.s64 	%rd198, %rd5, %rd197;
	st.global.u32 	[%rd198], %r185;
	add.s64 	%rd199, %rd4, %rd189;
	ld.global.u32 	%r188, [%rd199];
	ld.global.u32 	%r189, [%rd20];
	mul.wide.s32 	%rd200, %r189, 4;
	add.s64 	%rd201, %rd14, %rd200;
	ld.global.u32 	%r190, [%rd201];
	add.s32 	%r191, %r190, %r188;
	mul.wide.s32 	%rd202, %r191, 4;
	add.s64 	%rd203, %rd11, %rd202;
	ld.global.u32 	%r192, [%rd203];
	ld.global.u32 	%r193, [%rd26];
	add.s32 	%r194, %r193, %r228;
	mul.wide.s32 	%rd204, %r194, 4;
	add.s64 	%rd205, %rd3, %rd204;
	st.global.u32 	[%rd205], %r192;
	add.s64 	%rd206, %rd2, %rd189;
	ld.global.u32 	%r195, [%rd206];
	ld.global.u32 	%r196, [%rd20];
	mul.wide.s32 	%rd207, %r196, 4;
	add.s64 	%rd208, %rd14, %rd207;
	ld.global.u32 	%r197, [%rd208];
	add.s32 	%r198, %r197, %r195;
	mul.wide.s32 	%rd209, %r198, 4;
	add.s64 	%rd210, %rd11, %rd209;
	ld.global.u32 	%r199, [%rd210];
	ld.global.u32 	%r200, [%rd26];
	add.s32 	%r201, %r200, %r228;
	mul.wide.s32 	%rd211, %r201, 4;
	add.s64 	%rd212, %rd1, %rd211;
	st.global.u32 	[%rd212], %r199;
	add.s32 	%r224, %r224, 1;
	add.s32 	%r228, %r228, 1;
	ld.global.u32 	%r202, [%rd25+4];
	setp.ne.s32 	%p23, %r224, %r202;
	@%p23 bra 	$L__BB7_27;
$L__BB7_28:
	add.s32 	%r204, %r204, %r3;
	setp.lt.s32 	%p24, %r204, %r70;
	@%p24 bra 	$L__BB7_2;
$L__BB7_29:
	ret;
$L__BB7_30:
	mul.wide.s32 	%rd71, %r212, 4;
	add.s64 	%rd72, %rd13, %rd71;
	ld.global.u32 	%r83, [%rd72];
	ld.global.u32 	%r84, [%rd23];
	add.s32 	%r85, %r84, %r214;
	mul.wide.s32 	%rd73, %r85, 4;
	add.s64 	%rd74, %rd12, %rd73;
	st.global.u32 	[%rd74], %r83;
	add.s64 	%rd75, %rd11, %rd71;
	st.global.u32 	[%rd75], %r214;
	add.s32 	%r214, %r214, 1;
	add.s32 	%r212, %r212, 1;
	ld.global.u32 	%r86, [%rd21+4];
	setp.eq.s32 	%p10, %r212, %r86;
	@%p10 bra 	$L__BB7_12;
	bra.uni 	$L__BB7_30;
$L__BB7_31:
	cvt.s64.s32 	%rd163, %r226;
	mul.wide.s32 	%rd164, %r226, 4;
	add.s64 	%rd165, %rd9, %rd164;
	ld.global.f32 	%f7, [%rd165];
	ld.global.u32 	%r158, [%rd26];
	add.s32 	%r159, %r158, %r228;
	mul.wide.s32 	%rd166, %r159, 4;
	add.s64 	%rd167, %rd8, %rd166;
	st.global.f32 	[%rd167], %f7;
	add.s64 	%rd168, %rd7, %rd163;
	ld.global.u8 	%rs6, [%rd168];
	ld.global.u32 	%r160, [%rd26];
	add.s32 	%r161, %r160, %r228;
	cvt.s64.s32 	%rd169, %r161;
	add.s64 	%rd170, %rd6, %rd169;
	st.global.u8 	[%rd170], %rs6;
	add.s64 	%rd171, %rd10, %rd164;
	ld.global.u32 	%r162, [%rd171];
	ld.global.u32 	%r163, [%rd26];
	add.s32 	%r164, %r163, %r228;
	mul.wide.s32 	%rd172, %r164, 4;
	add.s64 	%rd173, %rd5, %rd172;
	st.global.u32 	[%rd173], %r162;
	add.s64 	%rd174, %rd4, %rd164;
	ld.global.u32 	%r165, [%rd174];
	ld.global.u32 	%r166, [%rd19];
	mul.wide.s32 	%rd175, %r166, 4;
	add.s64 	%rd176, %rd14, %rd175;
	ld.global.u32 	%r167, [%rd176];
	add.s32 	%r168, %r167, %r165;
	mul.wide.s32 	%rd177, %r168, 4;
	add.s64 	%rd178, %rd11, %rd177;
	ld.global.u32 	%r169, [%rd178];
	ld.global.u32 	%r170, [%rd26];
	add.s32 	%r171, %r170, %r228;
	mul.wide.s32 	%rd179, %r171, 4;
	add.s64 	%rd180, %rd3, %rd179;
	st.global.u32 	[%rd180], %r169;
	add.s64 	%rd181, %rd2, %rd164;
	ld.global.u32 	%r172, [%rd181];
	ld.global.u32 	%r173, [%rd19];
	mul.wide.s32 	%rd182, %r173, 4;
	add.s64 	%rd183, %rd14, %rd182;
	ld.global.u32 	%r174, [%rd183];
	add.s32 	%r175, %r174, %r172;
	mul.wide.s32 	%rd184, %r175, 4;
	add.s64 	%rd185, %rd11, %rd184;
	ld.global.u32 	%r176, [%rd185];
	ld.global.u32 	%r177, [%rd26];
	add.s32 	%r178, %r177, %r228;
	mul.wide.s32 	%rd186, %r178, 4;
	add.s64 	%rd187, %rd1, %rd186;
	st.global.u32 	[%rd187], %r176;
	add.s32 	%r226, %r226, 1;
	add.s32 	%r228, %r228, 1;
	ld.global.u32 	%r179, [%rd24+4];
	setp.eq.s32 	%p21, %r226, %r179;
	@%p21 bra 	$L__BB7_26;
	bra.uni 	$L__BB7_31;

}


// ===== COMPILED SASS (sm_100) =====

	.target	sm_100

	.elftype	@"ET_EXEC"


//--------------------- .note.nv.tkinfo           --------------------------
	.section	.note.nv.tkinfo,"",@"SHT_NOTE"
	.sectionflags	@"SHF_NOTE_NV_TKINFO"
	.tkinfo
        /*0018*/ 	.word	0x00000002
        /*0030*/ 	.string	""
        /*0030*/ 	.string	"ptxas"
        /*0030*/ 	.string	"Cuda compilation tools, release 13.0, V13.0.88"
        /*0030*/ 	.string	"Build cuda_13.0.r13.0/compiler.36424714_0"
        /*0030*/ 	.string	"-arch sm_100 -m 64 "



//--------------------- .note.nv.cuinfo           --------------------------
	.section	.note.nv.cuinfo,"",@"SHT_NOTE"
	.sectionflags	@"SHF_NOTE_NV_CUINFO"
        /*0018*/ 	.short	0x0002
        /*001a*/ 	.short	0x0064
        /*001c*/ 	.short	0x0082
	.zero		2


//--------------------- .nv.info                  --------------------------
	.section	.nv.info,"",@"SHT_CUDA_INFO"
	.align	4


	//----- nvinfo : EIATTR_REGCOUNT
	.align		4
        /*0000*/ 	.byte	0x04, 0x2f
        /*0002*/ 	.short	(.L_1 - .L_0)
	.align		4
.L_0:
        /*0004*/ 	.word	index@(_Z11scanKernelXPiS_S_i)
        /*0008*/ 	.word	0x0000000e


	//----- nvinfo : EIATTR_FRAME_SIZE
	.align		4
.L_1:
        /*000c*/ 	.byte	0x04, 0x11
        /*000e*/ 	.short	(.L_3 - .L_2)
	.align		4
.L_2:
        /*0010*/ 	.word	index@(_Z11scanKernelXPiS_S_i)
        /*0014*/ 	.word	0x00000000


	//----- nvinfo : EIATTR_REGCOUNT
	.align		4
.L_3:
        /*0018*/ 	.byte	0x04, 0x2f
        /*001a*/ 	.short	(.L_5 - .L_4)
	.align		4
.L_4:
        /*001c*/ 	.word	index@(_Z11scanKernelSPii)
        /*0020*/ 	.word	0x0000000a


	//----- nvinfo : EIATTR_FRAME_SIZE
	.align		4
.L_5:
        /*0024*/ 	.byte	0x04, 0x11
        /*0026*/ 	.short	(.L_7 - .L_6)
	.align		4
.L_6:
        /*0028*/ 	.word	index@(_Z11scanKernelSPii)
        /*002c*/ 	.word	0x00000000


	//----- nvinfo : EIATTR_REGCOUNT
	.align		4
.L_7:
        /*0030*/ 	.byte	0x04, 0x2f
        /*0032*/ 	.short	(.L_9 - .L_8)
	.align		4
.L_8:
        /*0034*/ 	.word	index@(_Z13updateYKernelPiS_i)
        /*0038*/ 	.word	0x0000000c


	//----- nvinfo : EIATTR_FRAME_SIZE
	.align		4
.L_9:
        /*003c*/ 	.byte	0x04, 0x11
        /*003e*/ 	.short	(.L_11 - .L_10)
	.align		4
.L_10:
        /*0040*/ 	.word	index@(_Z13updateYKernelPiS_i)
        /*0044*/ 	.word	0x00000000


	//----- nvinfo : EIATTR_REGCOUNT
	.align		4
.L_11:
        /*0048*/ 	.byte	0x04, 0x2f
        /*004a*/ 	.short	(.L_13 - .L_12)
	.align		4
.L_12:
        /*004c*/ 	.word	index@(_Z15countOffspringsPiS_iS_S_iS_i)
        /*0050*/ 	.word	0x00000013


	//----- nvinfo : EIATTR_FRAME_SIZE
	.align		4
.L_13:
        /*0054*/ 	.byte	0x04, 0x11
        /*0056*/ 	.short	(.L_15 - .L_14)
	.align		4
.L_14:
        /*0058*/ 	.word	index@(_Z15countOffspringsPiS_iS_S_iS_i)
        /*005c*/ 	.word	0x00000000


	//----- nvinfo : EIATTR_REGCOUNT
	.align		4
.L_15:
        /*0060*/ 	.byte	0x04, 0x2f
        /*0062*/ 	.short	(.L_17 - .L_16)
	.align		4
.L_16:
        /*0064*/ 	.word	index@(_Z20countOffspringsNodesPiS_iS_S_iS_i)
        /*0068*/ 	.word	0x00000013


	//----- nvinfo : EIATTR_FRAME_SIZE
	.align		4
.L_17:
        /*006c*/ 	.byte	0x04, 0x11
        /*006e*/ 	.short	(.L_19 - .L_18)
	.align		4
.L_18:
        /*0070*/ 	.word	index@(_Z20countOffspringsNodesPiS_iS_S_iS_i)
        /*0074*/ 	.word	0x00000000


	//----- nvinfo : EIATTR_REGCOUNT
	.align		4
.L_19:
        /*0078*/ 	.byte	0x04, 0x2f
        /*007a*/ 	.short	(.L_21 - .L_20)
	.align		4
.L_20:
        /*007c*/ 	.word	index@(_Z14countSurvivorsPiS_S_S_iS_)
        /*0080*/ 	.word	0x00000010


	//----- nvinfo : EIATTR_FRAME_SIZE
	.align		4
.L_21:
        /*0084*/ 	.byte	0x04, 0x11
        /*0086*/ 	.short	(.L_23 - .L_22)
	.align		4
.L_22:
        /*0088*/ 	.word	index@(_Z14countSurvivorsPiS_S_S_iS_)
        /*008c*/ 	.word	0x00000000


	//----- nvinfo : EIATTR_REGCOUNT
	.align		4
.L_23:
        /*0090*/ 	.byte	0x04, 0x2f
        /*0092*/ 	.short	(.L_25 - .L_24)
	.align		4
.L_24:
        /*0094*/ 	.word	index@(_Z13copySurvivorsPiS_S_S_S_iS_S_PfPbS_S_S_S_S0_S1_S_S_)
        /*0098*/ 	.word	0x0000001a


	//----- nvinfo : EIATTR_FRAME_SIZE
	.align		4
.L_25:
        /*009c*/ 	.byte	0x04, 0x11
        /*009e*/ 	.short	(.L_27 - .L_26)
	.align		4
.L_26:
        /*00a0*/ 	.word	index@(_Z13copySurvivorsPiS_S_S_S_iS_S_PfPbS_S_S_S_S0_S1_S_S_)
        /*00a4*/ 	.word	0x00000000


	//----- nvinfo : EIATTR_REGCOUNT
	.align		4
.L_27:
        /*00a8*/ 	.byte	0x04, 0x2f
        /*00aa*/ 	.short	(.L_29 - .L_28)
	.align		4
.L_28:
        /*00ac*/ 	.word	index@(_Z9crossoverPiS_S_S_iS_S_PfPbS_S_S_iS_S_S0_S1_S_S_S_S_)
        /*00b0*/ 	.word	0x00000028


	//----- nvinfo : EIATTR_FRAME_SIZE
	.align		4
.L_29:
        /*00b4*/ 	.byte	0x04, 0x11
        /*00b6*/ 	.short	(.L_31 - .L_30)
	.align		4
.L_30:
        /*00b8*/ 	.word	index@(_Z9crossoverPiS_S_S_iS_S_PfPbS_S_S_iS_S_S0_S1_S_S_S_S_)
        /*00bc*/ 	.word	0x00000000


	//----- nvinfo : EIATTR_MIN_STACK_SIZE
	.align		4
.L_31:
        /*00c0*/ 	.byte	0x04, 0x12
        /*00c2*/ 	.short	(.L_33 - .L_32)
	.align		4
.L_32:
        /*00c4*/ 	.word	index@(_Z9crossoverPiS_S_S_iS_S_PfPbS_S_S_iS_S_S0_S1_S_S_S_S_)
        /*00c8*/ 	.word	0x00000000


	//----- nvinfo : EIATTR_MIN_STACK_SIZE
	.align		4
.L_33:
        /*00cc*/ 	.byte	0x04, 0x12
        /*00ce*/ 	.short	(.L_35 - .L_34)
	.align		4
.L_34:
        /*00d0*/ 	.word	index@(_Z13copySurvivorsPiS_S_S_S_iS_S_PfPbS_S_S_S_S0_S1_S_S_)
        /*00d4*/ 	.word	0x00000000


	//----- nvinfo : EIATTR_MIN_STACK_SIZE
	.align		4
.L_35:
        /*00d8*/ 	.byte	0x04, 0x12
        /*00da*/ 	.short	(.L_37 - .L_36)
	.align		4
.L_36:
        /*00dc*/ 	.word	index@(_Z14countSurvivorsPiS_S_S_iS_)
        /*00e0*/ 	.word	0x00000000


	//----- nvinfo : EIATTR_MIN_STACK_SIZE
	.align		4
.L_37:
        /*00e4*/ 	.byte	0x04, 0x12
        /*00e6*/ 	.short	(.L_39 - .L_38)
	.align		4
.L_38:
        /*00e8*/ 	.word	index@(_Z20countOffspringsNodesPiS_iS_S_iS_i)
        /*00ec*/ 	.word	0x00000000


	//----- nvinfo : EIATTR_MIN_STACK_SIZE
	.align		4
.L_39:
        /*00f0*/ 	.byte	0x04, 0x12
        /*00f2*/ 	.short	(.L_41 - .L_40)
	.align		4
.L_40:
        /*00f4*/ 	.word	index@(_Z15countOffspringsPiS_iS_S_iS_i)
        /*00f8*/ 	.word	0x00000000


	//----- nvinfo : EIATTR_MIN_STACK_SIZE
	.align		4
.L_41:
        /*00fc*/ 	.byte	0x04, 0x12
        /*00fe*/ 	.short	(.L_43 - .L_42)
	.align		4
.L_42:
        /*0100*/ 	.word	index@(_Z13updateYKernelPiS_i)
        /*0104*/ 	.word	0x00000000


	//----- nvinfo : EIATTR_MIN_STACK_SIZE
	.align		4
.L_43:
        /*0108*/ 	.byte	0x04, 0x12
        /*010a*/ 	.short	(.L_45 - .L_44)
	.align		4
.L_44:
        /*010c*/ 	.word	index@(_Z11scanKernelSPii)
        /*0110*/ 	.word	0x00000000


	//----- nvinfo : EIATTR_MIN_STACK_SIZE
	.align		4
.L_45:
        /*0114*/ 	.byte	0x04, 0x12
        /*0116*/ 	.short	(.L_47 - .L_46)
	.align		4
.L_46:
        /*0118*/ 	.word	index@(_Z11scanKernelXPiS_S_i)
        /*011c*/ 	.word	0x00000000
.L_47:


//--------------------- .nv.compat                --------------------------
	.section	.nv.compat,"",@"SHT_CUDA_COMPAT_INFO"
	.align	4
        /*0000*/ 	.byte	0x02, 0x09, 0x00, 0x00, 0x02, 0x02, 0x01, 0x00, 0x02, 0x05, 0x05, 0x00, 0x03, 0x07, 0x01, 0x01
        /*0010*/ 	.byte	0x02, 0x03, 0x00, 0x00, 0x02, 0x06, 0x01, 0x00, 0x04, 0x0b, 0x08, 0x00, 0x09, 0x00, 0x00, 0x00
        /*0020*/ 	.byte	0x00, 0x00, 0x00, 0x00


//--------------------- .nv.info._Z9crossoverPiS_S_S_iS_S_PfPbS_S_S_iS_S_S0_S1_S_S_S_S_ --------------------------
	.section	.nv.info._Z9crossoverPiS_S_S_iS_S_PfPbS_S_S_iS_S_S0_S1_S_S_S_S_,"",@"SHT_CUDA_INFO"
	.sectionflags	@""
	.align	4


	//----- nvinfo : EIATTR_CUDA_API_VERSION
	.align		4
        /*0000*/ 	.byte	0x04, 0x37
        /*0002*/ 	.short	(.L_49 - .L_48)
.L_48:
        /*0004*/ 	.word	0x00000082


	//----- nvinfo : EIATTR_KPARAM_INFO
	.align		4
.L_49:
        /*0008*/ 	.byte	0x04, 0x17
        /*000a*/ 	.short	(.L_51 - .L_50)
.L_50:
        /*000c*/ 	.word	0x00000000
        /*0010*/ 	.short	0x0014
        /*0012*/ 	.short	0x00a0
        /*0014*/ 	.byte	0x00, 0xf5, 0x21, 0x00


	//----- nvinfo : EIATTR_KPARAM_INFO
	.align		4
.L_51:
        /*0018*/ 	.byte	0x04, 0x17
        /*001a*/ 	.short	(.L_53 - .L_52)
.L_52:
        /*001c*/ 	.word	0x00000000
        /*0020*/ 	.short	0x0013
        /*0022*/ 	.short	0x0098
        /*0024*/ 	.byte	0x00, 0xf5, 0x21, 0x00


	//----- nvinfo : EIATTR_KPARAM_INFO
	.align		4
.L_53:
        /*0028*/ 	.byte	0x04, 0x17
        /*002a*/ 	.short	(.L_55 - .L_54)
.L_54:
        /*002c*/ 	.word	0x00000000
        /*0030*/ 	.short	0x0012
        /*0032*/ 	.short	0x0090
        /*0034*/ 	.byte	0x00, 0xf5, 0x21, 0x00


	//----- nvinfo : EIATTR_KPARAM_INFO
	.align		4
.L_55:
        /*0038*/ 	.byte	0x04, 0x17
        /*003a*/ 	.short	(.L_57 - .L_56)
.L_56:
        /*003c*/ 	.word	0x00000000
        /*0040*/ 	.short	0x0011
        /*0042*/ 	.short	0x0088
        /*0044*/ 	.byte	0x00, 0xf5, 0x21, 0x00


	//----- nvinfo : EIATTR_KPARAM_INFO
	.align		4
.L_57:
        /*0048*/ 	.byte	0x04, 0x17
        /*004a*/ 	.short	(.L_59 - .L_58)
.L_58:
        /*004c*/ 	.word	0x00000000
        /*0050*/ 	.short	0x0010
        /*0052*/ 	.short	0x0080
        /*0054*/ 	.byte	0x00, 0xf5, 0x21, 0x00


	//----- nvinfo : EIATTR_KPARAM_INFO
	.align		4
.L_59:
        /*0058*/ 	.byte	0x04, 0x17
        /*005a*/ 	.short	(.L_61 - .L_60)
.L_60:
        /*005c*/ 	.word	0x00000000
        /*0060*/ 	.short	0x000f
        /*0062*/ 	.short	0x0078
        /*0064*/ 	.byte	0x00, 0xf5, 0x21, 0x00


	//----- nvinfo : EIATTR_KPARAM_INFO
	.align		4
.L_61:
        /*0068*/ 	.byte	0x04, 0x17
        /*006a*/ 	.short	(.L_63 - .L_62)
.L_62:
        /*006c*/ 	.word	0x00000000
        /*0070*/ 	.short	0x000e
        /*0072*/ 	.short	0x0070
        /*0074*/ 	.byte	0x00, 0xf5, 0x21, 0x00


	//----- nvinfo : EIATTR_KPARAM_INFO
	.align		4
.L_63:
        /*0078*/ 	.byte	0x04, 0x17
        /*007a*/ 	.short	(.L_65 - .L_64)
.L_64:
        /*007c*/ 	.word	0x00000000
        /*0080*/ 	.short	0x000d
        /*0082*/ 	.short	0x0068
        /*0084*/ 	.byte	0x00, 0xf5, 0x21, 0x00


	//----- nvinfo : EIATTR_KPARAM_INFO
	.align		4
.L_65:
        /*0088*/ 	.byte	0x04, 0x17
        /*008a*/ 	.short	(.L_67 - .L_66)
.L_66:
        /*008c*/ 	.word	0x00000000
        /*0090*/ 	.short	0x000c
        /*0092*/ 	.short	0x0060
        /*0094*/ 	.byte	0x00, 0xf0, 0x11, 0x00


	//----- nvinfo : EIATTR_KPARAM_INFO
	.align		4
.L_67:
        /*0098*/ 	.byte	0x04, 0x17
        /*009a*/ 	.short	(.L_69 - .L_68)
.L_68:
        /*009c*/ 	.word	0x00000000
        /*00a0*/ 	.short	0x000b
        /*00a2*/ 	.short	0x0058
        /*00a4*/ 	.byte	0x00, 0xf5, 0x21, 0x00


	//----- nvinfo : EIATTR_KPARAM_INFO
	.align		4
.L_69:
        /*00a8*/ 	.byte	0x04, 0x17
        /*00aa*/ 	.short	(.L_71 - .L_70)
.L_70:
        /*00ac*/ 	.word	0x00000000
        /*00b0*/ 	.short	0x000a
        /*00b2*/ 	.short	0x0050
        /*00b4*/ 	.byte	0x00, 0xf5, 0x21, 0x00


	//----- nvinfo : EIATTR_KPARAM_INFO
	.align		4
.L_71:
        /*00b8*/ 	.byte	0x04, 0x17
        /*00ba*/ 	.short	(.L_73 - .L_72)
.L_72:
        /*00bc*/ 	.word	0x00000000
        /*00c0*/ 	.short	0x0009
        /*00c2*/ 	.short	0x0048
        /*00c4*/ 	.byte	0x00, 0xf5, 0x21, 0x00


	//----- nvinfo : EIATTR_KPARAM_INFO
	.align		4
.L_73:
        /*00c8*/ 	.byte	0x04, 0x17
        /*00ca*/ 	.short	(.L_75 - .L_74)
.L_74:
        /*00cc*/ 	.word	0x00000000
        /*00d0*/ 	.short	0x0008
        /*00d2*/ 	.short	0x0040
        /*00d4*/ 	.byte	0x00, 0xf5, 0x21, 0x00


	//----- nvinfo : EIATTR_KPARAM_INFO
	.align		4
.L_75:
        /*00d8*/ 	.byte	0x04, 0x17
        /*00da*/ 	.short	(.L_77 - .L_76)
.L_76:
        /*00dc*/ 	.word	0x00000000
        /*00e0*/ 	.short	0x0007
        /*00e2*/ 	.short	0x0038
        /*00e4*/ 	.byte	0x00, 0xf5, 0x21, 0x00


	//----- nvinfo : EIATTR_KPARAM_INFO
	.align		4
.L_77:
        /*00e8*/ 	.byte	0x04, 0x17
        /*00ea*/ 	.short	(.L_79 - .L_78)
.L_78:
        /*00ec*/ 	.word	0x00000000
        /*00f0*/ 	.short	0x0006
        /*00f2*/ 	.short	0x0030
        /*00f4*/ 	.byte	0x00, 0xf5, 0x21, 0x00


	//----- nvinfo : EIATTR_KPARAM_INFO
	.align		4
.L_79:
        /*00f8*/ 	.byte	0x04, 0x17
        /*00fa*/ 	.short	(.L_81 - .L_80)
.L_80:
        /*00fc*/ 	.word	0x00000000
        /*0100*/ 	.short	0x0005
        /*0102*/ 	.short	0x0028
        /*0104*/ 	.byte	0x00, 0xf5, 0x21, 0x00


	//----- nvinfo : EIATTR_KPARAM_INFO
	.align		4
.L_81:
        /*0108*/ 	.byte	0x04, 0x17
        /*010a*/ 	.short	(.L_83 - .L_82)
.L_82:
        /*010c*/ 	.word	0x00000000
        /*0110*/ 	.short	0x0004
        /*0112*/ 	.short	0x0020
        /*0114*/ 	.byte	0x00, 0xf0, 0x11, 0x00


	//----- nvinfo : EIATTR_KPARAM_INFO
	.align		4
.L_83:
        /*0118*/ 	.byte	0x04, 0x17
        /*011a*/ 	.short	(.L_85 - .L_84)
.L_84:
        /*011c*/ 	.word	0x00000000
        /*0120*/ 	.short	0x0003
        /*0122*/ 	.short	0x0018
        /*0124*/ 	.byte	0x00, 0xf5, 0x21, 0x00


	//----- nvinfo : EIATTR_KPARAM_INFO
	.align		4
.L_85:
        /*0128*/ 	.byte	0x04, 0x17
        /*012a*/ 	.short	(.L_87 - .L_86)
.L_86:
        /*012c*/ 	.word	0x00000000
        /*0130*/ 	.short	0x0002
        /*0132*/ 	.short	0x0010
        /*0134*/ 	.byte	0x00, 0xf5, 0x21, 0x00


	//----- nvinfo : EIATTR_KPARAM_INFO
	.align		4
.L_87:
        /*0138*/ 	.byte	0x04, 0x17
        /*013a*/ 	.short	(.L_89 - .L_88)
.L_88:
        /*013c*/ 	.word	0x00000000
        /*0140*/ 	.short	0x0001
        /*0142*/ 	.short	0x0008
        /*0144*/ 	.byte	0x00, 0xf5, 0x21, 0x00


	//----- nvinfo : EIATTR_KPARAM_INFO
	.align		4
.L_89:
        /*0148*/ 	.byte	0x04, 0x17
        /*014a*/ 	.short	(.L_91 - .L_90)
.L_90:
        /*014c*/ 	.word	0x00000000
        /*0150*/ 	.short	0x0000
        /*0152*/ 	.short	0x0000
        /*0154*/ 	.byte	0x00, 0xf5, 0x21, 0x00


	//----- nvinfo : EIATTR_SPARSE_MMA_MASK
	.align		4
.L_91:
        /*0158*/ 	.byte	0x03, 0x50
        /*015a*/ 	.short	0x0000


	//----- nvinfo : EIATTR_MAXREG_COUNT
	.align		4
        /*015c*/ 	.byte	0x03, 0x1b
        /*015e*/ 	.short	0x00ff


	//----- nvinfo : EIATTR_MERCURY_ISA_VERSION
	.align		4
        /*0160*/ 	.byte	0x03, 0x5f
        /*0162*/ 	.short	0x0101


	//----- nvinfo : EIATTR_VRC_CTA_INIT_COUNT
	.align		4
        /*0164*/ 	.byte	0x02, 0x4a
	.zero		1
	.zero		1


	//----- nvinfo : EIATTR_EXIT_INSTR_OFFSETS
	.align		4
        /*0168*/ 	.byte	0x04, 0x1c
        /*016a*/ 	.short	(.L_93 - .L_92)


	//   ....[0]....
.L_92:
        /*016c*/ 	.word	0x00000070


	//   ....[1]....
        /*0170*/ 	.word	0x00001cb0


	//----- nvinfo : EIATTR_CRS_STACK_SIZE
	.align		4
.L_93:
        /*0174*/ 	.byte	0x04, 0x1e
        /*0176*/ 	.short	(.L_95 - .L_94)
.L_94:
        /*0178*/ 	.word	0x00000000


	//----- nvinfo : EIATTR_CBANK_PARAM_SIZE
	.align		4
.L_95:
        /*017c*/ 	.byte	0x03, 0x19
        /*017e*/ 	.short	0x00a8


	//----- nvinfo : EIATTR_PARAM_CBANK
	.align		4
        /*0180*/ 	.byte	0x04, 0x0a
        /*0182*/ 	.short	(.L_97 - .L_96)
	.align		4
.L_96:
        /*0184*/ 	.word	index@(.nv.constant0._Z9crossoverPiS_S_S_iS_S_PfPbS_S_S_iS_S_S0_S1_S_S_S_S_)
        /*0188*/ 	.short	0x0380
        /*018a*/ 	.short	0x00a8


	//----- nvinfo : EIATTR_SW_WAR
	.align		4
.L_97:
        /*018c*/ 	.byte	0x04, 0x36
        /*018e*/ 	.short	(.L_99 - .L_98)
.L_98:
        /*0190*/ 	.word	0x00000008
.L_99:


//--------------------- .nv.info._Z13copySurvivorsPiS_S_S_S_iS_S_PfPbS_S_S_S_S0_S1_S_S_ --------------------------
	.section	.nv.info._Z13copySurvivorsPiS_S_S_S_iS_S_PfPbS_S_S_S_S0_S1_S_S_,"",@"SHT_CUDA_INFO"
	.sectionflags	@""
	.align	4


	//----- nvinfo : EIATTR_CUDA_API_VERSION
	.align		4
        /*0000*/ 	.byte	0x04, 0x37
        /*0002*/ 	.short	(.L_101 - .L_100)
.L_100:
        /*0004*/ 	.word	0x00000082


	//----- nvinfo : EIATTR_KPARAM_INFO
	.align		4
.L_101:
        /*0008*/ 	.byte	0x04, 0x17
        /*000a*/ 	.short	(.L_103 - .L_102)
.L_102:
        /*000c*/ 	.word	0x00000000
        /*0010*/ 	.short	0x0011
        /*0012*/ 	.short	0x0088
        /*0014*/ 	.byte	0x00, 0xf5, 0x21, 0x00


	//----- nvinfo : EIATTR_KPARAM_INFO
	.align		4
.L_103:
        /*0018*/ 	.byte	0x04, 0x17
        /*001a*/ 	.short	(.L_105 - .L_104)
.L_104:
        /*001c*/ 	.word	0x00000000
        /*0020*/ 	.short	0x0010
        /*0022*/ 	.short	0x0080
        /*0024*/ 	.byte	0x00, 0xf5, 0x21, 0x00


	//----- nvinfo : EIATTR_KPARAM_INFO
	.align		4
.L_105:
        /*0028*/ 	.byte	0x04, 0x17
        /*002a*/ 	.short	(.L_107 - .L_106)
.L_106:
        /*002c*/ 	.word	0x00000000
        /*0030*/ 	.short	0x000f
        /*0032*/ 	.short	0x0078
        /*0034*/ 	.byte	0x00, 0xf5, 0x21, 0x00


	//----- nvinfo : EIATTR_KPARAM_INFO
	.align		4
.L_107:
        /*0038*/ 	.byte	0x04, 0x17
        /*003a*/ 	.short	(.L_109 - .L_108)
.L_108:
        /*003c*/ 	.word	0x00000000
        /*0040*/ 	.short	0x000e
        /*0042*/ 	.short	0x0070
        /*0044*/ 	.byte	0x00, 0xf5, 0x21, 0x00


	//----- nvinfo : EIATTR_KPARAM_INFO
	.align		4
.L_109:
        /*0048*/ 	.byte	0x04, 0x17
        /*004a*/ 	.short	(.L_111 - .L_110)
.L_110:
        /*004c*/ 	.word	0x00000000
        /*0050*/ 	.short	0x000d
        /*0052*/ 	.short	0x0068
        /*0054*/ 	.byte	0x00, 0xf5, 0x21, 0x00


	//----- nvinfo : EIATTR_KPARAM_INFO
	.align		4
.L_111:
        /*0058*/ 	.byte	0x04, 0x17
        /*005a*/ 	.short	(.L_113 - .L_112)
.L_112:
        /*005c*/ 	.word	0x00000000
        /*0060*/ 	.short	0x000c
        /*0062*/ 	.short	0x0060
        /*0064*/ 	.byte	0x00, 0xf5, 0x21, 0x00


	//----- nvinfo : EIATTR_KPARAM_INFO
	.align		4
.L_113:
        /*0068*/ 	.byte	0x04, 0x17
        /*006a*/ 	.short	(.L_115 - .L_114)
.L_114:
        /*006c*/ 	.word	0x00000000
        /*0070*/ 	.short	0x000b
        /*0072*/ 	.short	0x0058
        /*0074*/ 	.byte	0x00, 0xf5, 0x21, 0x00


	//----- nvinfo : EIATTR_KPARAM_INFO
	.align		4
.L_115:
        /*0078*/ 	.byte	0x04, 0x17
        /*007a*/ 	.short	(.L_117 - .L_116)
.L_116:
        /*007c*/ 	.word	0x00000000
        /*0080*/ 	.short	0x000a
        /*0082*/ 	.short	0x0050
        /*0084*/ 	.byte	0x00, 0xf5, 0x21, 0x00


	//----- nvinfo : EIATTR_KPARAM_INFO
	.align		4
.L_117:
        /*0088*/ 	.byte	0x04, 0x17
        /*008a*/ 	.short	(.L_119 - .L_118)
.L_118:
        /*008c*/ 	.word	0x00000000
        /*0090*/ 	.short	0x0009
        /*0092*/ 	.short	0x0048
        /*0094*/ 	.byte	0x00, 0xf5, 0x21, 0x00


	//----- nvinfo : EIATTR_KPARAM_INFO
	.align		4
.L_119:
        /*0098*/ 	.byte	0x04, 0x17
        /*009a*/ 	.short	(.L_121 - .L_120)
.L_120:
        /*009c*/ 	.word	0x00000000
        /*00a0*/ 	.short	0x0008
        /*00a2*/ 	.short	0x0040
        /*00a4*/ 	.byte	0x00, 0xf5, 0x21, 0x00


	//----- nvinfo : EIATTR_KPARAM_INFO
	.align		4
.L_121:
        /*00a8*/ 	.byte	0x04, 0x17
        /*00aa*/ 	.short	(.L_123 - .L_122)
.L_122:
        /*00ac*/ 	.word	0x00000000
        /*00b0*/ 	.short	0x0007
        /*00b2*/ 	.short	0x0038
        /*00b4*/ 	.byte	0x00, 0xf5, 0x21, 0x00


	//----- nvinfo : EIATTR_KPARAM_INFO
	.align		4
.L_123:
        /*00b8*/ 	.byte	0x04, 0x17
        /*00ba*/ 	.short	(.L_125 - .L_124)
.L_124:
        /*00bc*/ 	.word	0x00000000
        /*00c0*/ 	.short	0x0006
        /*00c2*/ 	.short	0x0030
        /*00c4*/ 	.byte	0x00, 0xf5, 0x21, 0x00


	//----- nvinfo : EIATTR_KPARAM_INFO
	.align		4
.L_125:
        /*00c8*/ 	.byte	0x04, 0x17
        /*00ca*/ 	.short	(.L_127 - .L_126)
.L_126:
        /*00cc*/ 	.word	0x00000000
        /*00d0*/ 	.short	0x0005
        /*00d2*/ 	.short	0x0028
        /*00d4*/ 	.byte	0x00, 0xf0, 0x11, 0x00


	//----- nvinfo : EIATTR_KPARAM_INFO
	.align		4
.L_127:
        /*00d8*/ 	.byte	0x04, 0x17
        /*00da*/ 	.short	(.L_129 - .L_128)
.L_128:
        /*00dc*/ 	.word	0x00000000
        /*00e0*/ 	.short	0x0004
        /*00e2*/ 	.short	0x0020
        /*00e4*/ 	.byte	0x00, 0xf5, 0x21, 0x00


	//----- nvinfo : EIATTR_KPARAM_INFO
	.align		4
.L_129:
        /*00e8*/ 	.byte	0x04, 0x17
        /*00ea*/ 	.short	(.L_131 - .L_130)
.L_130:
        /*00ec*/ 	.word	0x00000000
        /*00f0*/ 	.short	0x0003
        /*00f2*/ 	.short	0x0018
        /*00f4*/ 	.byte	0x00, 0xf5, 0x21, 0x00


	//----- nvinfo : EIATTR_KPARAM_INFO
	.align		4
.L_131:
        /*00f8*/ 	.byte	0x04, 0x17
        /*00fa*/ 	.short	(.L_133 - .L_132)
.L_132:
        /*00fc*/ 	.word	0x00000000
        /*0100*/ 	.short	0x0002
        /*0102*/ 	.short	0x0010
        /*0104*/ 	.byte	0x00, 0xf5, 0x21, 0x00


	//----- nvinfo : EIATTR_KPARAM_INFO
	.align		4
.L_133:
        /*0108*/ 	.byte	0x04, 0x17
        /*010a*/ 	.short	(.L_135 - .L_134)
.L_134:
        /*010c*/ 	.word	0x00000000
        /*0110*/ 	.short	0x0001
        /*0112*/ 	.short	0x0008
        /*0114*/ 	.byte	0x00, 0xf5, 0x21, 0x00


	//----- nvinfo : EIATTR_KPARAM_INFO
	.align		4
.L_135:
        /*0118*/ 	.byte	0x04, 0x17
        /*011a*/ 	.short	(.L_137 - .L_136)
.L_136:
        /*011c*/ 	.word	0x00000000
        /*0120*/ 	.short	0x0000
        /*0122*/ 	.short	0x0000
        /*0124*/ 	.byte	0x00, 0xf5, 0x21, 0x00


	//----- nvinfo : EIATTR_SPARSE_MMA_MASK
	.align		4
.L_137:
        /*0128*/ 	.byte	0x03, 0x50
        /*012a*/ 	.short	0x0000


	//----- nvinfo : EIATTR_MAXREG_COUNT
	.align		4
        /*012c*/ 	.byte	0x03, 0x1b
        /*012e*/ 	.short	0x00ff


	//----- nvinfo : EIATTR_MERCURY_ISA_VERSION
	.align		4
        /*0130*/ 	.byte	0x03, 0x5f
        /*0132*/ 	.short	0x0101


	//----- nvinfo : EIATTR_VRC_CTA_INIT_COUNT
	.align		4
        /*0134*/ 	.byte	0x02, 0x4a
	.zero		1
	.zero		1


	//----- nvinfo : EIATTR_EXIT_INSTR_OFFSETS
	.align		4
        /*0138*/ 	.byte	0x04, 0x1c
        /*013a*/ 	.short	(.L_139 - .L_138)


	//   ....[0]....
.L_138:
        /*013c*/ 	.word	0x00000070


	//   ....[1]....
        /*0140*/ 	.word	0x000007b0


	//----- nvinfo : EIATTR_CRS_STACK_SIZE
	.align		4
.L_139:
        /*0144*/ 	.byte	0x04, 0x1e
        /*0146*/ 	.short	(.L_141 - .L_140)
.L_140:
        /*0148*/ 	.word	0x00000000


	//----- nvinfo : EIATTR_CBANK_PARAM_SIZE
	.align		4
.L_141:
        /*014c*/ 	.byte	0x03, 0x19
        /*014e*/ 	.short	0x0090


	//----- nvinfo : EIATTR_PARAM_CBANK
	.align		4
        /*0150*/ 	.byte	0x04, 0x0a
        /*0152*/ 	.short	(.L_143 - .L_142)
	.align		4
.L_142:
        /*0154*/ 	.word	index@(.nv.constant0._Z13copySurvivorsPiS_S_S_S_iS_S_PfPbS_S_S_S_S0_S1_S_S_)
        /*0158*/ 	.short	0x0380
        /*015a*/ 	.short	0x0090


	//----- nvinfo : EIATTR_SW_WAR
	.align		4
.L_143:
        /*015c*/ 	.byte	0x04, 0x36
        /*015e*/ 	.short	(.L_145 - .L_144)
.L_144:
        /*0160*/ 	.word	0x00000008
.L_145:


//--------------------- .nv.info._Z14countSurvivorsPiS_S_S_iS_ --------------------------
	.section	.nv.info._Z14countSurvivorsPiS_S_S_iS_,"",@"SHT_CUDA_INFO"
	.sectionflags	@""
	.align	4


	//----- nvinfo : EIATTR_CUDA_API_VERSION
	.align		4
        /*0000*/ 	.byte	0x04, 0x37
        /*0002*/ 	.short	(.L_147 - .L_146)
.L_146:
        /*0004*/ 	.word	0x00000082


	//----- nvinfo : EIATTR_KPARAM_INFO
	.align		4
.L_147:
        /*0008*/ 	.byte	0x04, 0x17
        /*000a*/ 	.short	(.L_149 - .L_148)
.L_148:
        /*000c*/ 	.word	0x00000000
        /*0010*/ 	.short	0x0005
        /*0012*/ 	.short	0x0028
        /*0014*/ 	.byte	0x00, 0xf5, 0x21, 0x00


	//----- nvinfo : EIATTR_KPARAM_INFO
	.align		4
.L_149:
        /*0018*/ 	.byte	0x04, 0x17
        /*001a*/ 	.short	(.L_151 - .L_150)
.L_150:
        /*001c*/ 	.word	0x00000000
        /*0020*/ 	.short	0x0004
        /*0022*/ 	.short	0x0020
        /*0024*/ 	.byte	0x00, 0xf0, 0x11, 0x00


	//----- nvinfo : EIATTR_KPARAM_INFO
	.align		4
.L_151:
        /*0028*/ 	.byte	0x04, 0x17
        /*002a*/ 	.short	(.L_153 - .L_152)
.L_152:
        /*002c*/ 	.word	0x00000000
        /*0030*/ 	.short	0x0003
        /*0032*/ 	.short	0x0018
        /*0034*/ 	.byte	0x00, 0xf5, 0x21, 0x00


	//----- nvinfo : EIATTR_KPARAM_INFO
	.align		4
.L_153:
        /*0038*/ 	.byte	0x04, 0x17
        /*003a*/ 	.short	(.L_155 - .L_154)
.L_154:
        /*003c*/ 	.word	0x00000000
        /*0040*/ 	.short	0x0002
        /*0042*/ 	.short	0x0010
        /*0044*/ 	.byte	0x00, 0xf5, 0x21, 0x00


	//----- nvinfo : EIATTR_KPARAM_INFO
	.align		4
.L_155:
        /*0048*/ 	.byte	0x04, 0x17
        /*004a*/ 	.short	(.L_157 - .L_156)
.L_156:
        /*004c*/ 	.word	0x00000000
        /*0050*/ 	.short	0x0001
        /*0052*/ 	.short	0x0008
        /*0054*/ 	.byte	0x00, 0xf5, 0x21, 0x00


	//----- nvinfo : EIATTR_KPARAM_INFO
	.align		4
.L_157:
        /*0058*/ 	.byte	0x04, 0x17
        /*005a*/ 	.short	(.L_159 - .L_158)
.L_158:
        /*005c*/ 	.word	0x00000000
        /*0060*/ 	.short	0x0000
        /*0062*/ 	.short	0x0000
        /*0064*/ 	.byte	0x00, 0xf5, 0x21, 0x00


	//----- nvinfo : EIATTR_SPARSE_MMA_MASK
	.align		4
.L_159:
        /*0068*/ 	.byte	0x03, 0x50
        /*006a*/ 	.short	0x0000


	//----- nvinfo : EIATTR_MAXREG_COUNT
	.align		4
        /*006c*/ 	.byte	0x03, 0x1b
        /*006e*/ 	.short	0x00ff


	//----- nvinfo : EIATTR_MERCURY_ISA_VERSION
	.align		4
        /*0070*/ 	.byte	0x03, 0x5f
        /*0072*/ 	.short	0x0101


	//----- nvinfo : EIATTR_VRC_CTA_INIT_COUNT
	.align		4
        /*0074*/ 	.byte	0x02, 0x4a
	.zero		1
	.zero		1


	//----- nvinfo : EIATTR_EXIT_INSTR_OFFSETS
	.align		4
        /*0078*/ 	.byte	0x04, 0x1c
        /*007a*/ 	.short	(.L_161 - .L_160)


	//   ....[0]....
.L_160:
        /*007c*/ 	.word	0x00000070


	//   ....[1]....
        /*0080*/ 	.word	0x00000210


	//----- nvinfo : EIATTR_CRS_STACK_SIZE
	.align		4
.L_161:
        /*0084*/ 	.byte	0x04, 0x1e
        /*0086*/ 	.short	(.L_163 - .L_162)
.L_162:
        /*0088*/ 	.word	0x00000000


	//----- nvinfo : EIATTR_CBANK_PARAM_SIZE
	.align		4
.L_163:
        /*008c*/ 	.byte	0x03, 0x19
        /*008e*/ 	.short	0x0030


	//----- nvinfo : EIATTR_PARAM_CBANK
	.align		4
        /*0090*/ 	.byte	0x04, 0x0a
        /*0092*/ 	.short	(.L_165 - .L_164)
	.align		4
.L_164:
        /*0094*/ 	.word	index@(.nv.constant0._Z14countSurvivorsPiS_S_S_iS_)
        /*0098*/ 	.short	0x0380
        /*009a*/ 	.short	0x0030


	//----- nvinfo : EIATTR_SW_WAR
	.align		4
.L_165:
        /*009c*/ 	.byte	0x04, 0x36
        /*009e*/ 	.short	(.L_167 - .L_166)
.L_166:
        /*00a0*/ 	.word	0x00000008
.L_167:


//--------------------- .nv.info._Z20countOffspringsNodesPiS_iS_S_iS_i --------------------------
	.section	.nv.info._Z20countOffspringsNodesPiS_iS_S_iS_i,"",@"SHT_CUDA_INFO"
	.sectionflags	@""
	.align	4


	//----- nvinfo : EIATTR_CUDA_API_VERSION
	.align		4
        /*0000*/ 	.byte	0x04, 0x37
        /*0002*/ 	.short	(.L_169 - .L_168)
.L_168:
        /*0004*/ 	.word	0x00000082


	//----- nvinfo : EIATTR_KPARAM_INFO
	.align		4
.L_169:
        /*0008*/ 	.byte	0x04, 0x17
        /*000a*/ 	.short	(.L_171 - .L_170)
.L_170:
        /*000c*/ 	.word	0x00000000
        /*0010*/ 	.short	0x0007
        /*0012*/ 	.short	0x0038
        /*0014*/ 	.byte	0x00, 0xf0, 0x11, 0x00


	//----- nvinfo : EIATTR_KPARAM_INFO
	.align		4
.L_171:
        /*0018*/ 	.byte	0x04, 0x17
        /*001a*/ 	.short	(.L_173 - .L_172)
.L_172:
        /*001c*/ 	.word	0x00000000
        /*0020*/ 	.short	0x0006
        /*0022*/ 	.short	0x0030
        /*0024*/ 	.byte	0x00, 0xf5, 0x21, 0x00


	//----- nvinfo : EIATTR_KPARAM_INFO
	.align		4
.L_173:
        /*0028*/ 	.byte	0x04, 0x17
        /*002a*/ 	.short	(.L_175 - .L_174)
.L_174:
        /*002c*/ 	.word	0x00000000
        /*0030*/ 	.short	0x0005
        /*0032*/ 	.short	0x0028
        /*0034*/ 	.byte	0x00, 0xf0, 0x11, 0x00


	//----- nvinfo : EIATTR_KPARAM_INFO
	.align		4
.L_175:
        /*0038*/ 	.byte	0x04, 0x17
        /*003a*/ 	.short	(.L_177 - .L_176)
.L_176:
        /*003c*/ 	.word	0x00000000
        /*0040*/ 	.short	0x0004
        /*0042*/ 	.short	0x0020
        /*0044*/ 	.byte	0x00, 0xf5, 0x21, 0x00


	//----- nvinfo : EIATTR_KPARAM_INFO
	.align		4
.L_177:
        /*0048*/ 	.byte	0x04, 0x17
        /*004a*/ 	.short	(.L_179 - .L_178)
.L_178:
        /*004c*/ 	.word	0x00000000
        /*0050*/ 	.short	0x0003
        /*0052*/ 	.short	0x0018
        /*0054*/ 	.byte	0x00, 0xf5, 0x21, 0x00


	//----- nvinfo : EIATTR_KPARAM_INFO
	.align		4
.L_179:
        /*0058*/ 	.byte	0x04, 0x17
        /*005a*/ 	.short	(.L_181 - .L_180)
.L_180:
        /*005c*/ 	.word	0x00000000
        /*0060*/ 	.short	0x0002
        /*0062*/ 	.short	0x0010
        /*0064*/ 	.byte	0x00, 0xf0, 0x11, 0x00


	//----- nvinfo : EIATTR_KPARAM_INFO
	.align		4
.L_181:
        /*0068*/ 	.byte	0x04, 0x17
        /*006a*/ 	.short	(.L_183 - .L_182)
.L_182:
        /*006c*/ 	.word	0x00000000
        /*0070*/ 	.short	0x0001
        /*0072*/ 	.short	0x0008
        /*0074*/ 	.byte	0x00, 0xf5, 0x21, 0x00


	//----- nvinfo : EIATTR_KPARAM_INFO
	.align		4
.L_183:
        /*0078*/ 	.byte	0x04, 0x17
        /*007a*/ 	.short	(.L_185 - .L_184)
.L_184:
        /*007c*/ 	.word	0x00000000
        /*0080*/ 	.short	0x0000
        /*0082*/ 	.short	0x0000
        /*0084*/ 	.byte	0x00, 0xf5, 0x21, 0x00


	//----- nvinfo : EIATTR_SPARSE_MMA_MASK
	.align		4
.L_185:
        /*0088*/ 	.byte	0x03, 0x50
        /*008a*/ 	.short	0x0000


	//----- nvinfo : EIATTR_MAXREG_COUNT
	.align		4
        /*008c*/ 	.byte	0x03, 0x1b
        /*008e*/ 	.short	0x00ff


	//----- nvinfo : EIATTR_MERCURY_ISA_VERSION
	.align		4
        /*0090*/ 	.byte	0x03, 0x5f
        /*0092*/ 	.short	0x0101


	//----- nvinfo : EIATTR_VRC_CTA_INIT_COUNT
	.align		4
        /*0094*/ 	.byte	0x02, 0x4a
	.zero		1
	.zero		1


	//----- nvinfo : EIATTR_EXIT_INSTR_OFFSETS
	.align		4
        /*0098*/ 	.byte	0x04, 0x1c
        /*009a*/ 	.short	(.L_187 - .L_186)


	//   ....[0]....
.L_186:
        /*009c*/ 	.word	0x00000070


	//   ....[1]....
        /*00a0*/ 	.word	0x00000480


	//----- nvinfo : EIATTR_CRS_STACK_SIZE
	.align		4
.L_187:
        /*00a4*/ 	.byte	0x04, 0x1e
        /*00a6*/ 	.short	(.L_189 - .L_188)
.L_188:
        /*00a8*/ 	.word	0x00000000


	//----- nvinfo : EIATTR_CBANK_PARAM_SIZE
	.align		4
.L_189:
        /*00ac*/ 	.byte	0x03, 0x19
        /*00ae*/ 	.short	0x003c


	//----- nvinfo : EIATTR_PARAM_CBANK
	.align		4
        /*00b0*/ 	.byte	0x04, 0x0a
        /*00b2*/ 	.short	(.L_191 - .L_190)
	.align		4
.L_190:
        /*00b4*/ 	.word	index@(.nv.constant0._Z20countOffspringsNodesPiS_iS_S_iS_i)
        /*00b8*/ 	.short	0x0380
        /*00ba*/ 	.short	0x003c


	//----- nvinfo : EIATTR_SW_WAR
	.align		4
.L_191:
        /*00bc*/ 	.byte	0x04, 0x36
        /*00be*/ 	.short	(.L_193 - .L_192)
.L_192:
        /*00c0*/ 	.word	0x00000008
.L_193:


//--------------------- .nv.info._Z15countOffspringsPiS_iS_S_iS_i --------------------------
	.section	.nv.info._Z15countOffspringsPiS_iS_S_iS_i,"",@"SHT_CUDA_INFO"
	.sectionflags	@""
	.align	4


	//----- nvinfo : EIATTR_CUDA_API_VERSION
	.align		4
        /*0000*/ 	.byte	0x04, 0x37
        /*0002*/ 	.short	(.L_195 - .L_194)
.L_194:
        /*0004*/ 	.word	0x00000082


	//----- nvinfo : EIATTR_KPARAM_INFO
	.align		4
.L_195:
        /*0008*/ 	.byte	0x04, 0x17
        /*000a*/ 	.short	(.L_197 - .L_196)
.L_196:
        /*000c*/ 	.word	0x00000000
        /*0010*/ 	.short	0x0007
        /*0012*/ 	.short	0x0038
        /*0014*/ 	.byte	0x00, 0xf0, 0x11, 0x00


	//----- nvinfo : EIATTR_KPARAM_INFO
	.align		4
.L_197:
        /*0018*/ 	.byte	0x04, 0x17
        /*001a*/ 	.short	(.L_199 - .L_198)
.L_198:
        /*001c*/ 	.word	0x00000000
        /*0020*/ 	.short	0x0006
        /*0022*/ 	.short	0x0030
        /*0024*/ 	.byte	0x00, 0xf5, 0x21, 0x00


	//----- nvinfo : EIATTR_KPARAM_INFO
	.align		4
.L_199:
        /*0028*/ 	.byte	0x04, 0x17
        /*002a*/ 	.short	(.L_201 - .L_200)
.L_200:
        /*002c*/ 	.word	0x00000000
        /*0030*/ 	.short	0x0005
        /*0032*/ 	.short	0x0028
        /*0034*/ 	.byte	0x00, 0xf0, 0x11, 0x00


	//----- nvinfo : EIATTR_KPARAM_INFO
	.align		4
.L_201:
        /*0038*/ 	.byte	0x04, 0x17
        /*003a*/ 	.short	(.L_203 - .L_202)
.L_202:
        /*003c*/ 	.word	0x00000000
        /*0040*/ 	.short	0x0004
        /*0042*/ 	.short	0x0020
        /*0044*/ 	.byte	0x00, 0xf5, 0x21, 0x00


	//----- nvinfo : EIATTR_KPARAM_INFO
	.align		4
.L_203:
        /*0048*/ 	.byte	0x04, 0x17
        /*004a*/ 	.short	(.L_205 - .L_204)
.L_204:
        /*004c*/ 	.word	0x00000000
        /*0050*/ 	.short	0x0003
        /*0052*/ 	.short	0x0018
        /*0054*/ 	.byte	0x00, 0xf5, 0x21, 0x00


	//----- nvinfo : EIATTR_KPARAM_INFO
	.align		4
.L_205:
        /*0058*/ 	.byte	0x04, 0x17
        /*005a*/ 	.short	(.L_207 - .L_206)
.L_206:
        /*005c*/ 	.word	0x00000000
        /*0060*/ 	.short	0x0002
        /*0062*/ 	.short	0x0010
        /*0064*/ 	.byte	0x00, 0xf0, 0x11, 0x00


	//----- nvinfo : EIATTR_KPARAM_INFO
	.align		4
.L_207:
        /*0068*/ 	.byte	0x04, 0x17
        /*006a*/ 	.short	(.L_209 - .L_208)
.L_208:
        /*006c*/ 	.word	0x00000000
        /*0070*/ 	.short	0x0001
        /*0072*/ 	.short	0x0008
        /*0074*/ 	.byte	0x00, 0xf5, 0x21, 0x00


	//----- nvinfo : EIATTR_KPARAM_INFO
	.align		4
.L_209:
        /*0078*/ 	.byte	0x04, 0x17
        /*007a*/ 	.short	(.L_211 - .L_210)
.L_210:
        /*007c*/ 	.word	0x00000000
        /*0080*/ 	.short	0x0000
        /*0082*/ 	.short	0x0000
        /*0084*/ 	.byte	0x00, 0xf5, 0x21, 0x00


	//----- nvinfo : EIATTR_SPARSE_MMA_MASK
	.align		4
.L_211:
        /*0088*/ 	.byte	0x03, 0x50
        /*008a*/ 	.short	0x0000


	//----- nvinfo : EIATTR_MAXREG_COUNT
	.align		4
        /*008c*/ 	.byte	0x03, 0x1b
        /*008e*/ 	.short	0x00ff


	//----- nvinfo : EIATTR_MERCURY_ISA_VERSION
	.align		4
        /*0090*/ 	.byte	0x03, 0x5f
        /*0092*/ 	.short	0x0101


	//----- nvinfo : EIATTR_VRC_CTA_INIT_COUNT
	.align		4
        /*0094*/ 	.byte	0x02, 0x4a
	.zero		1
	.zero		1


	//----- nvinfo : EIATTR_EXIT_INSTR_OFFSETS
	.align		4
        /*0098*/ 	.byte	0x04, 0x1c
        /*009a*/ 	.short	(.L_213 - .L_212)


	//   ....[0]....
.L_212:
        /*009c*/ 	.word	0x00000070


	//   ....[1]....
        /*00a0*/ 	.word	0x00000480


	//----- nvinfo : EIATTR_CRS_STACK_SIZE
	.align		4
.L_213:
        /*00a4*/ 	.byte	0x04, 0x1e
        /*00a6*/ 	.short	(.L_215 - .L_214)
.L_214:
        /*00a8*/ 	.word	0x00000000


	//----- nvinfo : EIATTR_CBANK_PARAM_SIZE
	.align		4
.L_215:
        /*00ac*/ 	.byte	0x03, 0x19
        /*00ae*/ 	.short	0x003c


	//----- nvinfo : EIATTR_PARAM_CBANK
	.align		4
        /*00b0*/ 	.byte	0x04, 0x0a
        /*00b2*/ 	.short	(.L_217 - .L_216)
	.align		4
.L_216:
        /*00b4*/ 	.word	index@(.nv.constant0._Z15countOffspringsPiS_iS_S_iS_i)
        /*00b8*/ 	.short	0x0380
        /*00ba*/ 	.short	0x003c


	//----- nvinfo : EIATTR_SW_WAR
	.align		4
.L_217:
        /*00bc*/ 	.byte	0x04, 0x36
        /*00be*/ 	.short	(.L_219 - .L_218)
.L_218:
        /*00c0*/ 	.word	0x00000008
.L_219:


//--------------------- .nv.info._Z13updateYKernelPiS_i --------------------------
	.section	.nv.info._Z13updateYKernelPiS_i,"",@"SHT_CUDA_INFO"
	.sectionflags	@""
	.align	4


	//----- nvinfo : EIATTR_CUDA_API_VERSION
	.align		4
        /*0000*/ 	.byte	0x04, 0x37
        /*0002*/ 	.short	(.L_221 - .L_220)
.L_220:
        /*0004*/ 	.word	0x00000082


	//----- nvinfo : EIATTR_KPARAM_INFO
	.align		4
.L_221:
        /*0008*/ 	.byte	0x04, 0x17
        /*000a*/ 	.short	(.L_223 - .L_222)
.L_222:
        /*000c*/ 	.word	0x00000000
        /*0010*/ 	.short	0x0002
        /*0012*/ 	.short	0x0010
        /*0014*/ 	.byte	0x00, 0xf0, 0x11, 0x00


	//----- nvinfo : EIATTR_KPARAM_INFO
	.align		4
.L_223:
        /*0018*/ 	.byte	0x04, 0x17
        /*001a*/ 	.short	(.L_225 - .L_224)
.L_224:
        /*001c*/ 	.word	0x00000000
        /*0020*/ 	.short	0x0001
        /*0022*/ 	.short	0x0008
        /*0024*/ 	.byte	0x00, 0xf5, 0x21, 0x00


	//----- nvinfo : EIATTR_KPARAM_INFO
	.align		4
.L_225:
        /*0028*/ 	.byte	0x04, 0x17
        /*002a*/ 	.short	(.L_227 - .L_226)
.L_226:
        /*002c*/ 	.word	0x00000000
        /*0030*/ 	.short	0x0000
        /*0032*/ 	.short	0x0000
        /*0034*/ 	.byte	0x00, 0xf5, 0x21, 0x00


	//----- nvinfo : EIATTR_SPARSE_MMA_MASK
	.align		4
.L_227:
        /*0038*/ 	.byte	0x03, 0x50
        /*003a*/ 	.short	0x0000


	//----- nvinfo : EIATTR_MAXREG_COUNT
	.align		4
        /*003c*/ 	.byte	0x03, 0x1b
        /*003e*/ 	.short	0x00ff


	//----- nvinfo : EIATTR_MERCURY_ISA_VERSION
	.align		4
        /*0040*/ 	.byte	0x03, 0x5f
        /*0042*/ 	.short	0x0101


	//----- nvinfo : EIATTR_VRC_CTA_INIT_COUNT
	.align		4
        /*0044*/ 	.byte	0x02, 0x4a
	.zero		1
	.zero		1


	//----- nvinfo : EIATTR_EXIT_INSTR_OFFSETS
	.align		4
        /*0048*/ 	.byte	0x04, 0x1c
        /*004a*/ 	.short	(.L_229 - .L_228)


	//   ....[0]....
.L_228:
        /*004c*/ 	.word	0x00000030


	//   ....[1]....
        /*0050*/ 	.word	0x00000090


	//   ....[2]....
        /*0054*/ 	.word	0x00000140


	//----- nvinfo : EIATTR_CBANK_PARAM_SIZE
	.align		4
.L_229:
        /*0058*/ 	.byte	0x03, 0x19
        /*005a*/ 	.short	0x0014


	//----- nvinfo : EIATTR_PARAM_CBANK
	.align		4
        /*005c*/ 	.byte	0x04, 0x0a
        /*005e*/ 	.short	(.L_231 - .L_230)
	.align		4
.L_230:
        /*0060*/ 	.word	index@(.nv.constant0._Z13updateYKernelPiS_i)
        /*0064*/ 	.short	0x0380
        /*0066*/ 	.short	0x0014


	//----- nvinfo : EIATTR_SW_WAR
	.align		4
.L_231:
        /*0068*/ 	.byte	0x04, 0x36
        /*006a*/ 	.short	(.L_233 - .L_232)
.L_232:
        /*006c*/ 	.word	0x00000008
.L_233:


//--------------------- .nv.info._Z11scanKernelSPii --------------------------
	.section	.nv.info._Z11scanKernelSPii,"",@"SHT_CUDA_INFO"
	.sectionflags	@""
	.align	4


	//----- nvinfo : EIATTR_CUDA_API_VERSION
	.align		4
        /*0000*/ 	.byte	0x04, 0x37
        /*0002*/ 	.short	(.L_235 - .L_234)
.L_234:
        /*0004*/ 	.word	0x00000082


	//----- nvinfo : EIATTR_KPARAM_INFO
	.align		4
.L_235:
        /*0008*/ 	.byte	0x04, 0x17
        /*000a*/ 	.short	(.L_237 - .L_236)
.L_236:
        /*000c*/ 	.word	0x00000000
        /*0010*/ 	.short	0x0001
        /*0012*/ 	.short	0x0008
        /*0014*/ 	.byte	0x00, 0xf0, 0x11, 0x00


	//----- nvinfo : EIATTR_KPARAM_INFO
	.align		4
.L_237:
        /*0018*/ 	.byte	0x04, 0x17
        /*001a*/ 	.short	(.L_239 - .L_238)
.L_238:
        /*001c*/ 	.word	0x00000000
        /*0020*/ 	.short	0x0000
        /*0022*/ 	.short	0x0000
        /*0024*/ 	.byte	0x00, 0xf5, 0x21, 0x00


	//----- nvinfo : EIATTR_SPARSE_MMA_MASK
	.align		4
.L_239:
        /*0028*/ 	.byte	0x03, 0x50
        /*002a*/ 	.short	0x0000


	//----- nvinfo : EIATTR_MAXREG_COUNT
	.align		4
        /*002c*/ 	.byte	0x03, 0x1b
        /*002e*/ 	.short	0x00ff


	//----- nvinfo : EIATTR_NUM_BARRIERS
	.align		4
        /*0030*/ 	.byte	0x02, 0x4c
        /*0032*/ 	.byte	0x01
	.zero		1


	//----- nvinfo : EIATTR_MERCURY_ISA_VERSION
	.align		4
        /*0034*/ 	.byte	0x03, 0x5f
        /*0036*/ 	.short	0x0101


	//----- nvinfo : EIATTR_VRC_CTA_INIT_COUNT
	.align		4
        /*0038*/ 	.byte	0x02, 0x4a
	.zero		1
	.zero		1


	//----- nvinfo : EIATTR_EXIT_INSTR_OFFSETS
	.align		4
        /*003c*/ 	.byte	0x04, 0x1c
        /*003e*/ 	.short	(.L_241 - .L_240)


	//   ....[0]....
.L_240:
        /*0040*/ 	.word	0x00000240


	//   ....[1]....
        /*0044*/ 	.word	0x00000290


	//----- nvinfo : EIATTR_CBANK_PARAM_SIZE
	.align		4
.L_241:
        /*0048*/ 	.byte	0x03, 0x19
        /*004a*/ 	.short	0x000c


	//----- nvinfo : EIATTR_PARAM_CBANK
	.align		4
        /*004c*/ 	.byte	0x04, 0x0a
        /*004e*/ 	.short	(.L_243 - .L_242)
	.align		4
.L_242:
        /*0050*/ 	.word	index@(.nv.constant0._Z11scanKernelSPii)
        /*0054*/ 	.short	0x0380
        /*0056*/ 	.short	0x000c


	//----- nvinfo : EIATTR_SW_WAR
	.align		4
.L_243:
        /*0058*/ 	.byte	0x04, 0x36
        /*005a*/ 	.short	(.L_245 - .L_244)
.L_244:
        /*005c*/ 	.word	0x00000008
.L_245:


//--------------------- .nv.info._Z11scanKernelXPiS_S_i --------------------------
	.section	.nv.info._Z11scanKernelXPiS_S_i,"",@"SHT_CUDA_INFO"
	.sectionflags	@""
	.align	4


	//----- nvinfo : EIATTR_CUDA_API_VERSION
	.align		4
        /*0000*/ 	.byte	0x04, 0x37
        /*0002*/ 	.short	(.L_247 - .L_246)
.L_246:
        /*0004*/ 	.word	0x00000082


	//----- nvinfo : EIATTR_KPARAM_INFO
	.align		4
.L_247:
        /*0008*/ 	.byte	0x04, 0x17
        /*000a*/ 	.short	(.L_249 - .L_248)
.L_248:
        /*000c*/ 	.word	0x00000000
        /*0010*/ 	.short	0x0003
        /*0012*/ 	.short	0x0018
        /*0014*/ 	.byte	0x00, 0xf0, 0x11, 0x00


	//----- nvinfo : EIATTR_KPARAM_INFO
	.align		4
.L_249:
        /*0018*/ 	.byte	0x04, 0x17
        /*001a*/ 	.short	(.L_251 - .L_250)
.L_250:
        /*001c*/ 	.word	0x00000000
        /*0020*/ 	.short	0x0002
        /*0022*/ 	.short	0x0010
        /*0024*/ 	.byte	0x00, 0xf5, 0x21, 0x00


	//----- nvinfo : EIATTR_KPARAM_INFO
	.align		4
.L_251:
        /*0028*/ 	.byte	0x04, 0x17
        /*002a*/ 	.short	(.L_253 - .L_252)
.L_252:
        /*002c*/ 	.word	0x00000000
        /*0030*/ 	.short	0x0001
        /*0032*/ 	.short	0x0008
        /*0034*/ 	.byte	0x00, 0xf5, 0x21, 0x00


	//----- nvinfo : EIATTR_KPARAM_INFO
	.align		4
.L_253:
        /*0038*/ 	.byte	0x04, 0x17
        /*003a*/ 	.short	(.L_255 - .L_254)
.L_254:
        /*003c*/ 	.word	0x00000000
        /*0040*/ 	.short	0x0000
        /*0042*/ 	.short	0x0000
        /*0044*/ 	.byte	0x00, 0xf5, 0x21, 0x00


	//----- nvinfo : EIATTR_SPARSE_MMA_MASK
	.align		4
.L_255:
        /*0048*/ 	.byte	0x03, 0x50
        /*004a*/ 	.short	0x0000


	//----- nvinfo : EIATTR_MAXREG_COUNT
	.align		4
        /*004c*/ 	.byte	0x03, 0x1b
        /*004e*/ 	.short	0x00ff


	//----- nvinfo : EIATTR_NUM_BARRIERS
	.align		4
        /*0050*/ 	.byte	0x02, 0x4c
        /*0052*/ 	.byte	0x01
	.zero		1


	//----- nvinfo : EIATTR_MERCURY_ISA_VERSION
	.align		4
        /*0054*/ 	.byte	0x03, 0x5f
        /*0056*/ 	.short	0x0101


	//----- nvinfo : EIATTR_VRC_CTA_INIT_COUNT
	.align		4
        /*0058*/ 	.byte	0x02, 0x4a
	.zero		1
	.zero		1


	//----- nvinfo : EIATTR_EXIT_INSTR_OFFSETS
	.align		4
        /*005c*/ 	.byte	0x04, 0x1c
        /*005e*/ 	.short	(.L_257 - .L_256)


	//   ....[0]....
.L_256:
        /*0060*/ 	.word	0x000002a0


	//   ....[1]....
        /*0064*/ 	.word	0x00000310


	//   ....[2]....
        /*0068*/ 	.word	0x00000350


	//----- nvinfo : EIATTR_CBANK_PARAM_SIZE
	.align		4
.L_257:
        /*006c*/ 	.byte	0x03, 0x19
        /*006e*/ 	.short	0x001c


	//----- nvinfo : EIATTR_PARAM_CBANK
	.align		4
        /*0070*/ 	.byte	0x04, 0x0a
        /*0072*/ 	.short	(.L_259 - .L_258)
	.align		4
.L_258:
        /*0074*/ 	.word	index@(.nv.constant0._Z11scanKernelXPiS_S_i)
        /*0078*/ 	.short	0x0380
        /*007a*/ 	.short	0x001c


	//----- nvinfo : EIATTR_SW_WAR
	.align		4
.L_259:
        /*007c*/ 	.byte	0x04, 0x36
        /*007e*/ 	.short	(.L_261 - .L_260)
.L_260:
        /*0080*/ 	.word	0x00000008
.L_261:


//--------------------- .nv.callgraph             --------------------------
	.section	.nv.callgraph,"",@"SHT_CUDA_CALLGRAPH"
	.align	4
	.sectionentsize	8
	.align		4
        /*0000*/ 	.word	0x00000000
	.align		4
        /*0004*/ 	.word	0xffffffff
	.align		4
        /*0008*/ 	.word	0x00000000
	.align		4
        /*000c*/ 	.word	0xfffffffe
	.align		4
        /*0010*/ 	.word	0x00000000
	.align		4
        /*0014*/ 	.word	0xfffffffd
	.align		4
        /*0018*/ 	.word	0x00000000
	.align		4
        /*001c*/ 	.word	0xfffffffc


//--------------------- .text._Z9crossoverPiS_S_S_iS_S_PfPbS_S_S_iS_S_S0_S1_S_S_S_S_ --------------------------
	.section	.text._Z9crossoverPiS_S_S_iS_S_PfPbS_S_S_iS_S_S0_S1_S_S_S_S_,"ax",@progbits
	.align	128
        .global         _Z9crossoverPiS_S_S_iS_S_PfPbS_S_S_iS_S_S0_S1_S_S_S_S_
        .type           _Z9crossoverPiS_S_S_iS_S_PfPbS_S_S_iS_S_S0_S1_S_S_S_S_,@function
        .size           _Z9crossoverPiS_S_S_iS_S_PfPbS_S_S_iS_S_S0_S1_S_S_S_S_,(.L_x_54 - _Z9crossoverPiS_S_S_iS_S_PfPbS_S_S_iS_S_S0_S1_S_S_S_S_)
        .other          _Z9crossoverPiS_S_S_iS_S_PfPbS_S_S_iS_S_S0_S1_S_S_S_S_,@"STO_CUDA_ENTRY STV_DEFAULT"
_Z9crossoverPiS_S_S_iS_S_PfPbS_S_S_iS_S_S0_S1_S_S_S_S_:
.text._Z9crossoverPiS_S_S_iS_S_PfPbS_S_S_iS_S_S0_S1_S_S_S_S_:
[----:B------:R-:W-:Y:S01]  /*0000*/  LDC R1, c[0x0][0x37c] ;  /* 0x0000df00ff017b82 */ /* 0x000fe20000000800 */
[----:B------:R-:W0:Y:S01]  /*0010*/  S2R R0, SR_TID.X ;  /* 0x0000000000007919 */ /* 0x000e220000002100 */
[----:B------:R-:W0:Y:S01]  /*0020*/  LDCU UR4, c[0x0][0x360] ;  /* 0x00006c00ff0477ac */ /* 0x000e220008000800 */
[----:B------:R-:W0:Y:S01]  /*0030*/  S2R R3, SR_CTAID.X ;  /* 0x0000000000037919 */ /* 0x000e220000002500 */
[----:B------:R-:W1:Y:S01]  /*0040*/  LDCU UR5, c[0x0][0x3e0] ;  /* 0x00007c00ff0577ac */ /* 0x000e620008000800 */
[----:B0-----:R-:W-:-:S05]  /*0050*/  IMAD R0, R3, UR4, R0 ;  /* 0x0000000403007c24 */ /* 0x001fca000f8e0200 */
[----:B-1----:R-:W-:-:S13]  /*0060*/  ISETP.GE.AND P0, PT, R0, UR5, PT ;  /* 0x0000000500007c0c */ /* 0x002fda000bf06270 */
[----:B------:R-:W-:Y:S05]  /*0070*/  @P0 EXIT ;  /* 0x000000000000094d */ /* 0x000fea0003800000 */
[----:B------:R-:W0:Y:S01]  /*0080*/  LDCU UR5, c[0x0][0x370] ;  /* 0x00006e00ff0577ac */ /* 0x000e220008000800 */
[----:B------:R-:W1:Y:S01]  /*0090*/  LDCU.64 UR6, c[0x0][0x358] ;  /* 0x00006b00ff0677ac */ /* 0x000e620008000a00 */
[----:B0-----:R-:W-:-:S12]  /*00a0*/  UIMAD UR4, UR4, UR5, URZ ;  /* 0x00000005040472a4 */ /* 0x001fd8000f8e02ff */
.L_x_25:
[----:B0-----:R-:W0:Y:S01]  /*00b0*/  LDC.64 R10, c[0x0][0x3d0] ;  /* 0x0000f400ff0a7b82 */ /* 0x001e220000000a00 */
[----:B------:R-:W2:Y:S01]  /*00c0*/  LDCU UR5, c[0x0][0x3a0] ;  /* 0x00007400ff0577ac */ /* 0x000ea20008000800 */
[----:B---3--:R-:W3:Y:S06]  /*00d0*/  LDCU UR8, c[0x0][0x3e0] ;  /* 0x00007c00ff0877ac */ /* 0x008eec0008000800 */
[----:B----4-:R-:W4:Y:S08]  /*00e0*/  LDC.64 R8, c[0x0][0x3d8] ;  /* 0x0000f600ff087b82 */ /* 0x010f300000000a00 */
[----:B------:R-:W2:Y:S01]  /*00f0*/  LDC.64 R2, c[0x0][0x380] ;  /* 0x0000e000ff027b82 */ /* 0x000ea20000000a00 */
[----:B0-----:R-:W-:-:S07]  /*0100*/  IMAD.WIDE R10, R0, 0x4, R10 ;  /* 0x00000004000a7825 */ /* 0x001fce00078e020a */
[----:B------:R-:W0:Y:S01]  /*0110*/  LDC.64 R4, c[0x0][0x390] ;  /* 0x0000e400ff047b82 */ /* 0x000e220000000a00 */
[----:B-1----:R-:W2:Y:S01]  /*0120*/  LDG.E R28, desc[UR6][R10.64] ;  /* 0x000000060a1c7981 */ /* 0x002ea2000c1e1900 */
[----:B----4-:R-:W-:-:S05]  /*0130*/  IMAD.WIDE R8, R0, 0x4, R8 ;  /* 0x0000000400087825 */ /* 0x010fca00078e0208 */
[----:B------:R-:W4:Y:S01]  /*0140*/  LDG.E R26, desc[UR6][R8.64] ;  /* 0x00000006081a7981 */ /* 0x000f22000c1e1900 */
[----:B--2---:R-:W-:-:S05]  /*0150*/  IMAD.WIDE R18, R28, 0x4, R2 ;  /* 0x000000041c127825 */ /* 0x004fca00078e0202 */
[----:B------:R-:W2:Y:S04]  /*0160*/  LDG.E R29, desc[UR6][R18.64] ;  /* 0x00000006121d7981 */ /* 0x000ea8000c1e1900 */
[----:B------:R-:W2:Y:S01]  /*0170*/  LDG.E R20, desc[UR6][R18.64+0x4] ;  /* 0x0000040612147981 */ /* 0x000ea2000c1e1900 */
[----:B----4-:R-:W-:-:S05]  /*0180*/  IMAD.WIDE R2, R26, 0x4, R2 ;  /* 0x000000041a027825 */ /* 0x010fca00078e0202 */
[----:B------:R1:W5:Y:S01]  /*0190*/  LDG.E R27, desc[UR6][R2.64] ;  /* 0x00000006021b7981 */ /* 0x000362000c1e1900 */
[C---:B------:R-:W-:Y:S01]  /*01a0*/  IADD3 R16, PT, PT, R0.reuse, UR5, RZ ;  /* 0x0000000500107c10 */ /* 0x040fe2000fffe0ff */
[----:B------:R-:W-:Y:S01]  /*01b0*/  BSSY.RECONVERGENT B0, `(.L_x_0) ;  /* 0x0000039000007945 */ /* 0x000fe20003800200 */
[----:B------:R-:W-:Y:S01]  /*01c0*/  IADD3 R0, PT, PT, R0, UR4, RZ ;  /* 0x0000000400007c10 */ /* 0x000fe2000fffe0ff */
[----:B------:R-:W-:Y:S02]  /*01d0*/  HFMA2 R17, -RZ, RZ, 0, 0 ;  /* 0x00000000ff117431 */ /* 0x000fe400000001ff */
[----:B0-----:R-:W-:Y:S01]  /*01e0*/  IMAD.WIDE R4, R16, 0x4, R4 ;  /* 0x0000000410047825 */ /* 0x001fe200078e0204 */
[----:B---3--:R-:W-:-:S03]  /*01f0*/  ISETP.GE.AND P1, PT, R0, UR8, PT ;  /* 0x0000000800007c0c */ /* 0x008fc6000bf26270 */
[----:B--2---:R-:W-:Y:S01]  /*0200*/  IMAD.MOV.U32 R30, RZ, RZ, R29 ;  /* 0x000000ffff1e7224 */ /* 0x004fe200078e001d */
[----:B------:R-:W-:-:S13]  /*0210*/  ISETP.NE.AND P0, PT, R29, R20, PT ;  /* 0x000000141d00720c */ /* 0x000fda0003f05270 */
[----:B-1----:R-:W-:Y:S05]  /*0220*/  @!P0 BRA `(.L_x_1) ;  /* 0x0000000000c48947 */ /* 0x002fea0003800000 */
[----:B------:R-:W0:Y:S01]  /*0230*/  LDC.64 R14, c[0x0][0x420] ;  /* 0x00010800ff0e7b82 */ /* 0x000e220000000a00 */
[----:B------:R-:W-:-:S07]  /*0240*/  MOV R17, RZ ;  /* 0x000000ff00117202 */ /* 0x000fce0000000f00 */
[----:B------:R-:W1:Y:S08]  /*0250*/  LDC.64 R12, c[0x0][0x410] ;  /* 0x00010400ff0c7b82 */ /* 0x000e700000000a00 */
[----:B------:R-:W2:Y:S02]  /*0260*/  LDC.64 R6, c[0x0][0x418] ;  /* 0x00010600ff067b82 */ /* 0x000ea40000000a00 */
.L_x_5:
[----:B------:R-:W3:Y:S01]  /*0270*/  LDG.E R22, desc[UR6][R2.64+0x4] ;  /* 0x0000040602167981 */ /* 0x000ee2000c1e1900 */
[----:B------:R-:W-:Y:S02]  /*0280*/  MOV R29, R30 ;  /* 0x0000001e001d7202 */ /* 0x000fe40000000f00 */
[----:B------:R-:W-:Y:S02]  /*0290*/  MOV R30, R20 ;  /* 0x00000014001e7202 */ /* 0x000fe40000000f00 */
[----:B---3-5:R-:W-:-:S13]  /*02a0*/  ISETP.NE.AND P0, PT, R27, R22, PT ;  /* 0x000000161b00720c */ /* 0x028fda0003f05270 */
[----:B------:R-:W-:Y:S05]  /*02b0*/  @!P0 BRA `(.L_x_1) ;  /* 0x0000000000a08947 */ /* 0x000fea0003800000 */
[----:B--2---:R-:W-:-:S04]  /*02c0*/  IMAD.WIDE R20, R29, 0x4, R6 ;  /* 0x000000041d147825 */ /* 0x004fc800078e0206 */
[----:B------:R-:W-:Y:S01]  /*02d0*/  IMAD.WIDE R22, R27, 0x4, R6 ;  /* 0x000000041b167825 */ /* 0x000fe200078e0206 */
[----:B------:R-:W2:Y:S04]  /*02e0*/  LDG.E R31, desc[UR6][R20.64] ;  /* 0x00000006141f7981 */ /* 0x000ea8000c1e1900 */
[----:B------:R-:W2:Y:S01]  /*02f0*/  LDG.E R34, desc[UR6][R22.64] ;  /* 0x0000000616227981 */ /* 0x000ea2000c1e1900 */
[----:B------:R-:W-:Y:S01]  /*0300*/  BSSY.RECONVERGENT B1, `(.L_x_2) ;  /* 0x000001e000017945 */ /* 0x000fe20003800200 */
[----:B--2---:R-:W-:-:S13]  /*0310*/  ISETP.NE.AND P0, PT, R31, R34, PT ;  /* 0x000000221f00720c */ /* 0x004fda0003f05270 */
[----:B------:R-:W-:Y:S05]  /*0320*/  @P0 BRA `(.L_x_3) ;  /* 0x00000000002c0947 */ /* 0x000fea0003800000 */
[----:B------:R-:W2:Y:S01]  /*0330*/  LDG.E R20, desc[UR6][R4.64] ;  /* 0x0000000604147981 */ /* 0x000ea2000c1e1900 */
[C---:B0-----:R-:W-:Y:S01]  /*0340*/  IMAD.WIDE R22, R29.reuse, 0x4, R14 ;  /* 0x000000041d167825 */ /* 0x041fe200078e020e */
[----:B------:R-:W-:-:S03]  /*0350*/  IADD3 R30, PT, PT, R29, 0x1, RZ ;  /* 0x000000011d1e7810 */ /* 0x000fc60007ffe0ff */
[C---:B------:R-:W-:Y:S01]  /*0360*/  IMAD.WIDE R24, R27.reuse, 0x4, R14 ;  /* 0x000000041b187825 */ /* 0x040fe200078e020e */
[----:B------:R-:W-:-:S03]  /*0370*/  IADD3 R27, PT, PT, R27, 0x1, RZ ;  /* 0x000000011b1b7810 */ /* 0x000fc60007ffe0ff */
[----:B--2---:R-:W-:-:S04]  /*0380*/  IMAD.IADD R21, R17, 0x1, R20 ;  /* 0x0000000111157824 */ /* 0x004fc800078e0214 */
[----:B-1----:R-:W-:-:S05]  /*0390*/  IMAD.WIDE R20, R21, 0x4, R12 ;  /* 0x0000000415147825 */ /* 0x002fca00078e020c */
[----:B------:R0:W-:Y:S04]  /*03a0*/  STG.E desc[UR6][R20.64], R31 ;  /* 0x0000001f14007986 */ /* 0x0001e8000c101906 */
[----:B------:R0:W-:Y:S04]  /*03b0*/  STG.E desc[UR6][R22.64], R17 ;  /* 0x0000001116007986 */ /* 0x0001e8000c101906 */
[----:B------:R0:W-:Y:S01]  /*03c0*/  STG.E desc[UR6][R24.64], R17 ;  /* 0x0000001118007986 */ /* 0x0001e2000c101906 */
[----:B------:R-:W-:Y:S05]  /*03d0*/  BRA `(.L_x_4) ;  /* 0x0000000000407947 */ /* 0x000fea0003800000 */
.L_x_3:
[----:B------:R-:W-:-:S13]  /*03e0*/  ISETP.GE.AND P0, PT, R31, R34, PT ;  /* 0x000000221f00720c */ /* 0x000fda0003f06270 */
[----:B------:R-:W2:Y:S01]  /*03f0*/  @!P0 LDG.E R20, desc[UR6][R4.64] ;  /* 0x0000000604148981 */ /* 0x000ea2000c1e1900 */
[----:B0-----:R-:W-:Y:S01]  /*0400*/  @!P0 IMAD.WIDE R22, R29, 0x4, R14 ;  /* 0x000000041d168825 */ /* 0x001fe200078e020e */
[----:B--2---:R-:W-:-:S05]  /*0410*/  @!P0 IADD3 R21, PT, PT, R17, R20, RZ ;  /* 0x0000001411158210 */ /* 0x004fca0007ffe0ff */
[----:B-1----:R-:W-:-:S05]  /*0420*/  @!P0 IMAD.WIDE R20, R21, 0x4, R12 ;  /* 0x0000000415148825 */ /* 0x002fca00078e020c */
[----:B------:R1:W-:Y:S04]  /*0430*/  @!P0 STG.E desc[UR6][R20.64], R31 ;  /* 0x0000001f14008986 */ /* 0x0003e8000c101906 */
[----:B------:R1:W-:Y:S04]  /*0440*/  @!P0 STG.E desc[UR6][R22.64], R17 ;  /* 0x0000001116008986 */ /* 0x0003e8000c101906 */
[----:B------:R-:W2:Y:S01]  /*0450*/  @P0 LDG.E R24, desc[UR6][R4.64] ;  /* 0x0000000604180981 */ /* 0x000ea2000c1e1900 */
[----:B------:R-:W-:Y:S01]  /*0460*/  @P0 IMAD.WIDE R32, R27, 0x4, R14 ;  /* 0x000000041b200825 */ /* 0x000fe200078e020e */
[----:B------:R-:W-:-:S02]  /*0470*/  @!P0 IADD3 R30, PT, PT, R29, 0x1, RZ ;  /* 0x000000011d1e8810 */ /* 0x000fc40007ffe0ff */
[----:B------:R-:W-:Y:S02]  /*0480*/  @P0 MOV R30, R29 ;  /* 0x0000001d001e0202 */ /* 0x000fe40000000f00 */
[----:B------:R-:W-:Y:S01]  /*0490*/  @P0 IADD3 R27, PT, PT, R27, 0x1, RZ ;  /* 0x000000011b1b0810 */ /* 0x000fe20007ffe0ff */
[----:B--2---:R-:W-:-:S04]  /*04a0*/  @P0 IMAD.IADD R25, R17, 0x1, R24 ;  /* 0x0000000111190824 */ /* 0x004fc800078e0218 */
[----:B------:R-:W-:-:S05]  /*04b0*/  @P0 IMAD.WIDE R24, R25, 0x4, R12 ;  /* 0x0000000419180825 */ /* 0x000fca00078e020c */
[----:B------:R1:W-:Y:S04]  /*04c0*/  @P0 STG.E desc[UR6][R24.64], R34 ;  /* 0x0000002218000986 */ /* 0x0003e8000c101906 */
[----:B------:R1:W-:Y:S02]  /*04d0*/  @P0 STG.E desc[UR6][R32.64], R17 ;  /* 0x0000001120000986 */ /* 0x0003e4000c101906 */
.L_x_4:
[----:B------:R-:W-:Y:S05]  /*04e0*/  BSYNC.RECONVERGENT B1 ;  /* 0x0000000000017941 */ /* 0x000fea0003800200 */
.L_x_2:
[----:B01----:R-:W2:Y:S01]  /*04f0*/  LDG.E R20, desc[UR6][R18.64+0x4] ;  /* 0x0000040612147981 */ /* 0x003ea2000c1e1900 */
[----:B------:R-:W-:Y:S01]  /*0500*/  VIADD R17, R17, 0x1 ;  /* 0x0000000111117836 */ /* 0x000fe20000000000 */
[----:B--2---:R-:W-:-:S13]  /*0510*/  ISETP.NE.AND P0, PT, R30, R20, PT ;  /* 0x000000141e00720c */ /* 0x004fda0003f05270 */
[----:B------:R-:W-:Y:S05]  /*0520*/  @P0 BRA `(.L_x_5) ;  /* 0xfffffffc00500947 */ /* 0x000fea000383ffff */
[----:B------:R-:W-:-:S07]  /*0530*/  MOV R29, R30 ;  /* 0x0000001e001d7202 */ /* 0x000fce0000000f00 */
.L_x_1:
[----:B------:R-:W-:Y:S05]  /*0540*/  BSYNC.RECONVERGENT B0 ;  /* 0x0000000000007941 */ /* 0x000fea0003800200 */
.L_x_0:
[----:B-1----:R-:W1:Y:S01]  /*0550*/  LDC.64 R12, c[0x0][0x420] ;  /* 0x00010800ff0c7b82 */ /* 0x002e620000000a00 */
[----:B------:R-:W-:Y:S01]  /*0560*/  ISETP.NE.AND P0, PT, R29, R30, PT ;  /* 0x0000001e1d00720c */ /* 0x000fe20003f05270 */
[----:B------:R-:W-:Y:S06]  /*0570*/  BSSY.RECONVERGENT B0, `(.L_x_6) ;  /* 0x0000011000007945 */ /* 0x000fec0003800200 */
[----:B0-----:R-:W0:Y:S08]  /*0580*/  LDC.64 R14, c[0x0][0x410] ;  /* 0x00010400ff0e7b82 */ /* 0x001e300000000a00 */
[----:B--2---:R-:W2:Y:S01]  /*0590*/  LDC.64 R6, c[0x0][0x418] ;  /* 0x00010600ff067b82 */ /* 0x004ea20000000a00 */
[----:B------:R-:W-:Y:S05]  /*05a0*/  @!P0 BRA `(.L_x_7) ;  /* 0x0000000000348947 */ /* 0x000fea0003800000 */
.L_x_8:
[----:B------:R-:W3:Y:S01]  /*05b0*/  LDG.E R22, desc[UR6][R4.64] ;  /* 0x0000000604167981 */ /* 0x000ee2000c1e1900 */
[----:B--2---:R-:W-:-:S06]  /*05c0*/  IMAD.WIDE R20, R29, 0x4, R6 ;  /* 0x000000041d147825 */ /* 0x004fcc00078e0206 */
[----:B------:R-:W2:Y:S01]  /*05d0*/  LDG.E R21, desc[UR6][R20.64] ;  /* 0x0000000614157981 */ /* 0x000ea2000c1e1900 */
[----:B-1----:R-:W-:Y:S01]  /*05e0*/  IMAD.WIDE R24, R29, 0x4, R12 ;  /* 0x000000041d187825 */ /* 0x002fe200078e020c */
[----:B---3--:R-:W-:-:S05]  /*05f0*/  IADD3 R23, PT, PT, R22, R17, RZ ;  /* 0x0000001116177210 */ /* 0x008fca0007ffe0ff */
[----:B0-----:R-:W-:-:S05]  /*0600*/  IMAD.WIDE R22, R23, 0x4, R14 ;  /* 0x0000000417167825 */ /* 0x001fca00078e020e */
[----:B--2---:R-:W-:Y:S04]  /*0610*/  STG.E desc[UR6][R22.64], R21 ;  /* 0x0000001516007986 */ /* 0x004fe8000c101906 */
[----:B------:R0:W-:Y:S04]  /*0620*/  STG.E desc[UR6][R24.64], R17 ;  /* 0x0000001118007986 */ /* 0x0001e8000c101906 */
[----:B------:R-:W2:Y:S01]  /*0630*/  LDG.E R30, desc[UR6][R18.64+0x4] ;  /* 0x00000406121e7981 */ /* 0x000ea2000c1e1900 */
[----:B------:R-:W-:Y:S01]  /*0640*/  IADD3 R29, PT, PT, R29, 0x1, RZ ;  /* 0x000000011d1d7810 */ /* 0x000fe20007ffe0ff */
[----:B0-----:R-:W-:-:S03]  /*0650*/  VIADD R17, R17, 0x1 ;  /* 0x0000000111117836 */ /* 0x001fc60000000000 */
[----:B--2---:R-:W-:-:S13]  /*0660*/  ISETP.NE.AND P0, PT, R29, R30, PT ;  /* 0x0000001e1d00720c */ /* 0x004fda0003f05270 */
[----:B------:R-:W-:Y:S05]  /*0670*/  @P0 BRA `(.L_x_8) ;  /* 0xfffffffc00cc0947 */ /* 0x000fea000383ffff */
.L_x_7:
[----:B------:R-:W-:Y:S05]  /*0680*/  BSYNC.RECONVERGENT B0 ;  /* 0x0000000000007941 */ /* 0x000fea0003800200 */
.L_x_6:
[----:B--2---:R-:W2:Y:S01]  /*0690*/  LDG.E R6, desc[UR6][R2.64+0x4] ;  /* 0x0000040602067981 */ /* 0x004ea2000c1e1900 */
[----:B-1----:R-:W1:Y:S01]  /*06a0*/  LDC.64 R12, c[0x0][0x388] ;  /* 0x0000e200ff0c7b82 */ /* 0x002e620000000a00 */
[----:B------:R-:W-:Y:S07]  /*06b0*/  BSSY.RECONVERGENT B0, `(.L_x_9) ;  /* 0x0000014000007945 */ /* 0x000fee0003800200 */
[----:B0-----:R-:W0:Y:S08]  /*06c0*/  LDC.64 R14, c[0x0][0x420] ;  /* 0x00010800ff0e7b82 */ /* 0x001e300000000a00 */
[----:B------:R-:W3:Y:S08]  /*06d0*/  LDC.64 R18, c[0x0][0x410] ;  /* 0x00010400ff127b82 */ /* 0x000ef00000000a00 */
[----:B------:R-:W4:Y:S01]  /*06e0*/  LDC.64 R20, c[0x0][0x418] ;  /* 0x00010600ff147b82 */ /* 0x000f220000000a00 */
[----:B--2--5:R-:W-:Y:S01]  /*06f0*/  ISETP.NE.AND P0, PT, R27, R6, PT ;  /* 0x000000061b00720c */ /* 0x024fe20003f05270 */
[----:B-1----:R-:W-:-:S12]  /*0700*/  IMAD.WIDE R6, R28, 0x4, R12 ;  /* 0x000000041c067825 */ /* 0x002fd800078e020c */
[----:B0--34-:R-:W-:Y:S05]  /*0710*/  @!P0 BRA `(.L_x_10) ;  /* 0x0000000000348947 */ /* 0x019fea0003800000 */
.L_x_11:
[----:B------:R-:W2:Y:S01]  /*0720*/  LDG.E R24, desc[UR6][R4.64] ;  /* 0x0000000604187981 */ /* 0x000ea2000c1e1900 */
[----:B------:R-:W-:-:S06]  /*0730*/  IMAD.WIDE R22, R27, 0x4, R20 ;  /* 0x000000041b167825 */ /* 0x000fcc00078e0214 */
[----:B------:R-:W3:Y:S01]  /*0740*/  LDG.E R23, desc[UR6][R22.64] ;  /* 0x0000000616177981 */ /* 0x000ee2000c1e1900 */
[----:B------:R-:W-:Y:S01]  /*0750*/  IMAD.WIDE R28, R27, 0x4, R14 ;  /* 0x000000041b1c7825 */ /* 0x000fe200078e020e */
[----:B--2---:R-:W-:-:S05]  /*0760*/  IADD3 R25, PT, PT, R24, R17, RZ ;  /* 0x0000001118197210 */ /* 0x004fca0007ffe0ff */
[----:B------:R-:W-:-:S05]  /*0770*/  IMAD.WIDE R24, R25, 0x4, R18 ;  /* 0x0000000419187825 */ /* 0x000fca00078e0212 */
[----:B---3--:R-:W-:Y:S04]  /*0780*/  STG.E desc[UR6][R24.64], R23 ;  /* 0x0000001718007986 */ /* 0x008fe8000c101906 */
[----:B------:R0:W-:Y:S04]  /*0790*/  STG.E desc[UR6][R28.64], R17 ;  /* 0x000000111c007986 */ /* 0x0001e8000c101906 */
[----:B------:R-:W2:Y:S01]  /*07a0*/  LDG.E R30, desc[UR6][R2.64+0x4] ;  /* 0x00000406021e7981 */ /* 0x000ea2000c1e1900 */
[----:B------:R-:W-:Y:S02]  /*07b0*/  IADD3 R27, PT, PT, R27, 0x1, RZ ;  /* 0x000000011b1b7810 */ /* 0x000fe40007ffe0ff */
[----:B0-----:R-:W-:-:S02]  /*07c0*/  IADD3 R17, PT, PT, R17, 0x1, RZ ;  /* 0x0000000111117810 */ /* 0x001fc40007ffe0ff */
[----:B--2---:R-:W-:-:S13]  /*07d0*/  ISETP.NE.AND P0, PT, R27, R30, PT ;  /* 0x0000001e1b00720c */ /* 0x004fda0003f05270 */
[----:B------:R-:W-:Y:S05]  /*07e0*/  @P0 BRA `(.L_x_11) ;  /* 0xfffffffc00cc0947 */ /* 0x000fea000383ffff */
.L_x_10:
[----:B------:R-:W-:Y:S05]  /*07f0*/  BSYNC.RECONVERGENT B0 ;  /* 0x0000000000007941 */ /* 0x000fea0003800200 */
.L_x_9:
[----:B------:R-:W2:Y:S04]  /*0800*/  LDG.E R37, desc[UR6][R6.64] ;  /* 0x0000000606257981 */ /* 0x000ea8000c1e1900 */
[----:B------:R-:W3:Y:S01]  /*0810*/  LDG.E R28, desc[UR6][R6.64+0x4] ;  /* 0x00000406061c7981 */ /* 0x000ee2000c1e1900 */
[----:B------:R-:W-:Y:S02]  /*0820*/  IMAD.WIDE R4, R26, 0x4, R12 ;  /* 0x000000041a047825 */ /* 0x000fe400078e020c */
[----:B------:R-:W0:Y:S03]  /*0830*/  LDC.64 R12, c[0x0][0x398] ;  /* 0x0000e600ff0c7b82 */ /* 0x000e260000000a00 */
[----:B------:R1:W5:Y:S01]  /*0840*/  LDG.E R3, desc[UR6][R4.64] ;  /* 0x0000000604037981 */ /* 0x000362000c1e1900 */
[----:B------:R-:W-:Y:S01]  /*0850*/  BSSY.RECONVERGENT B0, `(.L_x_12) ;  /* 0x00000c1000007945 */ /* 0x000fe20003800200 */
[----:B------:R-:W-:-:S02]  /*0860*/  IMAD.MOV.U32 R2, RZ, RZ, RZ ;  /* 0x000000ffff027224 */ /* 0x000fc400078e00ff */
[----:B0-----:R-:W-:Y:S01]  /*0870*/  IMAD.WIDE R12, R16, 0x4, R12 ;  /* 0x00000004100c7825 */ /* 0x001fe200078e020c */
[----:B--2---:R-:W-:Y:S02]  /*0880*/  MOV R36, R37 ;  /* 0x0000002500247202 */ /* 0x004fe40000000f00 */
[----:B---3--:R-:W-:-:S13]  /*0890*/  ISETP.NE.AND P0, PT, R37, R28, PT ;  /* 0x0000001c2500720c */ /* 0x008fda0003f05270 */
[----:B-1----:R-:W-:Y:S05]  /*08a0*/  @!P0 BRA `(.L_x_13) ;  /* 0x0000000800ec8947 */ /* 0x002fea0003800000 */
[----:B------:R-:W0:Y:S01]  /*08b0*/  LDC.64 R14, c[0x0][0x420] ;  /* 0x00010800ff0e7b82 */ /* 0x000e220000000a00 */
[----:B------:R-:W-:-:S07]  /*08c0*/  HFMA2 R2, -RZ, RZ, 0, 0 ;  /* 0x00000000ff027431 */ /* 0x000fce00000001ff */
[----:B------:R-:W1:Y:S08]  /*08d0*/  LDC.64 R16, c[0x0][0x380] ;  /* 0x0000e000ff107b82 */ /* 0x000e700000000a00 */
[----:B------:R-:W2:Y:S08]  /*08e0*/  LDC.64 R18, c[0x0][0x408] ;  /* 0x00010200ff127b82 */ /* 0x000eb00000000a00 */
[----:B------:R-:W3:Y:S08]  /*08f0*/  LDC.64 R20, c[0x0][0x3a8] ;  /* 0x0000ea00ff147b82 */ /* 0x000ef00000000a00 */
[----:B------:R-:W4:Y:S08]  /*0900*/  LDC.64 R22, c[0x0][0x3e8] ;  /* 0x0000fa00ff167b82 */ /* 0x000f300000000a00 */
[----:B------:R-:W0:Y:S08]  /*0910*/  LDC.64 R24, c[0x0][0x3b0] ;  /* 0x0000ec00ff187b82 */ /* 0x000e300000000a00 */
[----:B------:R-:W0:Y:S02]  /*0920*/  LDC.64 R26, c[0x0][0x3b8] ;  /* 0x0000ee00ff1a7b82 */ /* 0x000e240000000a00 */
.L_x_18:
[----:B--2---:R-:W2:Y:S01]  /*0930*/  LDG.E R30, desc[UR6][R4.64+0x4] ;  /* 0x00000406041e7981 */ /* 0x004ea2000c1e1900 */
[----:B------:R-:W-:Y:S01]  /*0940*/  MOV R37, R36 ;  /* 0x0000002400257202 */ /* 0x000fe20000000f00 */
[----:B------:R-:W-:Y:S01]  /*0950*/  IMAD.MOV.U32 R36, RZ, RZ, R28 ;  /* 0x000000ffff247224 */ /* 0x000fe200078e001c */
[----:B--2--5:R-:W-:-:S13]  /*0960*/  ISETP.NE.AND P0, PT, R3, R30, PT ;  /* 0x0000001e0300720c */ /* 0x024fda0003f05270 */
[----:B01----:R-:W-:Y:S05]  /*0970*/  @!P0 BRA `(.L_x_13) ;  /* 0x0000000800b88947 */ /* 0x003fea0003800000 */
[----:B------:R-:W2:Y:S02]  /*0980*/  LDC.64 R30, c[0x0][0x3c8] ;  /* 0x0000f200ff1e7b82 */ /* 0x000ea40000000a00 */
[----:B--2---:R-:W-:-:S04]  /*0990*/  IMAD.WIDE R28, R37, 0x4, R30 ;  /* 0x00000004251c7825 */ /* 0x004fc800078e021e */
[----:B------:R-:W-:Y:S01]  /*09a0*/  IMAD.WIDE R30, R3, 0x4, R30 ;  /* 0x00000004031e7825 */ /* 0x000fe200078e021e */
[----:B------:R-:W2:Y:S04]  /*09b0*/  LDG.E R32, desc[UR6][R28.64] ;  /* 0x000000061c207981 */ /* 0x000ea8000c1e1900 */
[----:B------:R-:W2:Y:S01]  /*09c0*/  LDG.E R33, desc[UR6][R30.64] ;  /* 0x000000061e217981 */ /* 0x000ea2000c1e1900 */
[----:B------:R-:W-:Y:S01]  /*09d0*/  BSSY.RECONVERGENT B1, `(.L_x_14) ;  /* 0x00000a3000017945 */ /* 0x000fe20003800200 */
[----:B--2---:R-:W-:-:S13]  /*09e0*/  ISETP.NE.AND P0, PT, R32, R33, PT ;  /* 0x000000212000720c */ /* 0x004fda0003f05270 */
[----:B------:R-:W-:Y:S05]  /*09f0*/  @P0 BRA `(.L_x_15) ;  /* 0x0000000000f80947 */ /* 0x000fea0003800000 */
[----:B------:R-:W2:Y:S01]  /*0a00*/  LDC.64 R30, c[0x0][0x3b8] ;  /* 0x0000ee00ff1e7b82 */ /* 0x000ea20000000a00 */
[----:B------:R-:W5:Y:S07]  /*0a10*/  LDCU.64 UR8, c[0x0][0x3c0] ;  /* 0x00007800ff0877ac */ /* 0x000f6e0008000a00 */
[----:B------:R-:W0:Y:S01]  /*0a20*/  LDC.64 R34, c[0x0][0x3f8] ;  /* 0x0000fe00ff227b82 */ /* 0x000e220000000a00 */
[----:B--2---:R-:W-:-:S04]  /*0a30*/  IMAD.WIDE R32, R37, 0x4, R30 ;  /* 0x0000000425207825 */ /* 0x004fc800078e021e */
[----:B------:R-:W-:Y:S02]  /*0a40*/  IMAD.WIDE R30, R3, 0x4, R30 ;  /* 0x00000004031e7825 */ /* 0x000fe400078e021e */
[----:B------:R-:W2:Y:S04]  /*0a50*/  LDG.E R32, desc[UR6][R32.64] ;  /* 0x0000000620207981 */ /* 0x000ea8000c1e1900 */
[----:B------:R-:W2:Y:S04]  /*0a60*/  LDG.E R31, desc[UR6][R30.64] ;  /* 0x000000061e1f7981 */ /* 0x000ea8000c1e1900 */
[----:B------:R-:W3:Y:S01]  /*0a70*/  LDG.E R33, desc[UR6][R12.64] ;  /* 0x000000060c217981 */ /* 0x000ee2000c1e1900 */
[----:B--2---:R-:W-:Y:S01]  /*0a80*/  FADD R36, R32, R31 ;  /* 0x0000001f20247221 */ /* 0x004fe20000000000 */
[----:B-----5:R-:W-:-:S03]  /*0a90*/  IADD3 R32, P0, PT, R37, UR8, RZ ;  /* 0x0000000825207c10 */ /* 0x020fc6000ff1e0ff */
[----:B------:R-:W-:Y:S01]  /*0aa0*/  FMUL R36, R36, 0.5 ;  /* 0x3f00000024247820 */ /* 0x000fe20000400000 */
[----:B---3--:R-:W-:-:S05]  /*0ab0*/  IADD3 R33, PT, PT, R2, R33, RZ ;  /* 0x0000002102217210 */ /* 0x008fca0007ffe0ff */
[----:B0-----:R-:W-:Y:S01]  /*0ac0*/  IMAD.WIDE R34, R33, 0x4, R34 ;  /* 0x0000000421227825 */ /* 0x001fe200078e0222 */
[----:B------:R-:W-:-:S04]  /*0ad0*/  LEA.HI.X.SX32 R33, R37, UR9, 0x1, P0 ;  /* 0x0000000925217c11 */ /* 0x000fc800080f0eff */
[----:B------:R0:W-:Y:S04]  /*0ae0*/  STG.E desc[UR6][R34.64], R36 ;  /* 0x0000002422007986 */ /* 0x0001e8000c101906 */
[----:B------:R-:W2:Y:S02]  /*0af0*/  LDG.E.U8 R32, desc[UR6][R32.64] ;  /* 0x0000000620207981 */ /* 0x000ea4000c1e1100 */
[----:B--2---:R-:W-:-:S13]  /*0b00*/  ISETP.NE.AND P0, PT, R32, RZ, PT ;  /* 0x000000ff2000720c */ /* 0x004fda0003f05270 */
[----:B------:R-:W-:-:S04]  /*0b10*/  @P0 IADD3 R30, P2, PT, R3, UR8, RZ ;  /* 0x00000008031e0c10 */ /* 0x000fc8000ff5e0ff */
[----:B------:R-:W-:Y:S01]  /*0b20*/  @P0 LEA.HI.X.SX32 R31, R3, UR9, 0x1, P2 ;  /* 0x00000009031f0c11 */ /* 0x000fe200090f0eff */
[----:B------:R-:W2:Y:S04]  /*0b30*/  LDCU.64 UR8, c[0x0][0x400] ;  /* 0x00008000ff0877ac */ /* 0x000ea80008000a00 */
[----:B------:R-:W3:Y:S04]  /*0b40*/  @P0 LDG.E.U8 R30, desc[UR6][R30.64] ;  /* 0x000000061e1e0981 */ /* 0x000ee8000c1e1100 */
[----:B------:R-:W5:Y:S01]  /*0b50*/  LDG.E R31, desc[UR6][R12.64] ;  /* 0x000000060c1f7981 */ /* 0x000f62000c1e1900 */
[----:B---3--:R-:W-:-:S04]  /*0b60*/  ISETP.NE.AND P0, PT, R30, RZ, P0 ;  /* 0x000000ff1e00720c */ /* 0x008fc80000705270 */
[----:B0-----:R-:W-:Y:S02]  /*0b70*/  SEL R36, RZ, 0x1, !P0 ;  /* 0x00000001ff247807 */ /* 0x001fe40004000000 */
[----:B-----5:R-:W-:-:S04]  /*0b80*/  IADD3 R31, PT, PT, R2, R31, RZ ;  /* 0x0000001f021f7210 */ /* 0x020fc80007ffe0ff */
[----:B--2---:R-:W-:-:S04]  /*0b90*/  IADD3 R30, P2, PT, R31, UR8, RZ ;  /* 0x000000081f1e7c10 */ /* 0x004fc8000ff5e0ff */
[----:B------:R-:W-:-:S05]  /*0ba0*/  LEA.HI.X.SX32 R31, R31, UR9, 0x1, P2 ;  /* 0x000000091f1f7c11 */ /* 0x000fca00090f0eff */
[----:B------:R-:W-:Y:S04]  /*0bb0*/  STG.E.U8 desc[UR6][R30.64], R36 ;  /* 0x000000241e007986 */ /* 0x000fe8000c101106 */
[----:B------:R-:W2:Y:S04]  /*0bc0*/  LDG.E R35, desc[UR6][R12.64] ;  /* 0x000000060c237981 */ /* 0x000ea8000c1e1900 */
[----:B------:R0:W3:Y:S01]  /*0bd0*/  LDG.E R33, desc[UR6][R28.64] ;  /* 0x000000061c217981 */ /* 0x0000e2000c1e1900 */
[----:B--2---:R-:W-:-:S05]  /*0be0*/  IADD3 R35, PT, PT, R2, R35, RZ ;  /* 0x0000002302237210 */ /* 0x004fca0007ffe0ff */
[----:B0-----:R-:W-:-:S05]  /*0bf0*/  IMAD.WIDE R28, R35, 0x4, R18 ;  /* 0x00000004231c7825 */ /* 0x001fca00078e0212 */
[----:B---3--:R0:W-:Y:S04]  /*0c00*/  STG.E desc[UR6][R28.64], R33 ;  /* 0x000000211c007986 */ /* 0x0081e8000c101906 */
[----:B------:R-:W1:Y:S01]  /*0c10*/  LDG.E R32, desc[UR6][R10.64] ;  /* 0x000000060a207981 */ /* 0x000e62000c1e1900 */
[----:B------:R-:W-:-:S06]  /*0c20*/  IMAD.WIDE R34, R37, 0x4, R20 ;  /* 0x0000000425227825 */ /* 0x000fcc00078e0214 */
[----:B------:R-:W2:Y:S01]  /*0c30*/  LDG.E R34, desc[UR6][R34.64] ;  /* 0x0000000622227981 */ /* 0x000ea2000c1e1900 */
[----:B0-----:R-:W0:Y:S03]  /*0c40*/  LDC.64 R28, c[0x0][0x3b0] ;  /* 0x0000ec00ff1c7b82 */ /* 0x001e260000000a00 */
[----:B------:R-:W3:Y:S01]  /*0c50*/  LDG.E R35, desc[UR6][R12.64] ;  /* 0x000000060c237981 */ /* 0x000ee2000c1e1900 */
[----:B-1----:R-:W-:-:S06]  /*0c60*/  IMAD.WIDE R32, R32, 0x4, R16 ;  /* 0x0000000420207825 */ /* 0x002fcc00078e0210 */
[----:B------:R-:W2:Y:S02]  /*0c70*/  LDG.E R32, desc[UR6][R32.64] ;  /* 0x0000000620207981 */ /* 0x000ea4000c1e1900 */
[----:B--2---:R-:W-:-:S04]  /*0c80*/  IMAD.IADD R31, R34, 0x1, R32 ;  /* 0x00000001221f7824 */ /* 0x004fc800078e0220 */
[----:B------:R-:W-:-:S05]  /*0c90*/  IMAD.WIDE R30, R31, 0x4, R14 ;  /* 0x000000041f1e7825 */ /* 0x000fca00078e020e */
[----:B------:R-:W2:Y:S01]  /*0ca0*/  LDG.E R36, desc[UR6][R30.64] ;  /* 0x000000061e247981 */ /* 0x000ea2000c1e1900 */
[----:B---3--:R-:W-:-:S05]  /*0cb0*/  IADD3 R35, PT, PT, R2, R35, RZ ;  /* 0x0000002302237210 */ /* 0x008fca0007ffe0ff */
[----:B----4-:R-:W-:-:S05]  /*0cc0*/  IMAD.WIDE R32, R35, 0x4, R22 ;  /* 0x0000000423207825 */ /* 0x010fca00078e0216 */
[----:B--2---:R1:W-:Y:S04]  /*0cd0*/  STG.E desc[UR6][R32.64], R36 ;  /* 0x0000002420007986 */ /* 0x0043e8000c101906 */
[----:B------:R-:W2:Y:S01]  /*0ce0*/  LDG.E R35, desc[UR6][R10.64] ;  /* 0x000000060a237981 */ /* 0x000ea2000c1e1900 */
[----:B0-----:R-:W-:-:S05]  /*0cf0*/  IMAD.WIDE R30, R37, 0x4, R28 ;  /* 0x00000004251e7825 */ /* 0x001fca00078e021c */
[----:B------:R-:W3:Y:S01]  /*0d00*/  LDG.E R34, desc[UR6][R30.64] ;  /* 0x000000061e227981 */ /* 0x000ee2000c1e1900 */
[----:B-1----:R-:W0:Y:S01]  /*0d10*/  LDC.64 R32, c[0x0][0x3f0] ;  /* 0x0000fc00ff207b82 */ /* 0x002e220000000a00 */
[----:B--2---:R-:W-:-:S06]  /*0d20*/  IMAD.WIDE R28, R35, 0x4, R16 ;  /* 0x00000004231c7825 */ /* 0x004fcc00078e0210 */
[----:B------:R-:W3:Y:S04]  /*0d30*/  LDG.E R29, desc[UR6][R28.64] ;  /* 0x000000061c1d7981 */ /* 0x000ee8000c1e1900 */
[----:B------:R-:W2:Y:S01]  /*0d40*/  LDG.E R28, desc[UR6][R12.64] ;  /* 0x000000060c1c7981 */ /* 0x000ea2000c1e1900 */
[----:B---3--:R-:W-:-:S05]  /*0d50*/  IADD3 R35, PT, PT, R34, R29, RZ ;  /* 0x0000001d22237210 */ /* 0x008fca0007ffe0ff */
[----:B------:R-:W-:-:S06]  /*0d60*/  IMAD.WIDE R34, R35, 0x4, R14 ;  /* 0x0000000423227825 */ /* 0x000fcc00078e020e */
[----:B------:R-:W3:Y:S01]  /*0d70*/  LDG.E R35, desc[UR6][R34.64] ;  /* 0x0000000622237981 */ /* 0x000ee2000c1e1900 */
[----:B--2---:R-:W-:-:S05]  /*0d80*/  IADD3 R36, PT, PT, R2, R28, RZ ;  /* 0x0000001c02247210 */ /* 0x004fca0007ffe0ff */
[----:B0-----:R-:W-:Y:S01]  /*0d90*/  IMAD.WIDE R32, R36, 0x4, R32 ;  /* 0x0000000424207825 */ /* 0x001fe200078e0220 */
[----:B------:R-:W-:-:S03]  /*0da0*/  IADD3 R3, PT, PT, R3, 0x1, RZ ;  /* 0x0000000103037810 */ /* 0x000fc60007ffe0ff */
[----:B------:R-:W-:Y:S01]  /*0db0*/  VIADD R36, R37, 0x1 ;  /* 0x0000000125247836 */ /* 0x000fe20000000000 */
[----:B---3--:R0:W-:Y:S01]  /*0dc0*/  STG.E desc[UR6][R32.64], R35 ;  /* 0x0000002320007986 */ /* 0x0081e2000c101906 */
[----:B------:R-:W-:Y:S05]  /*0dd0*/  BRA `(.L_x_16) ;  /* 0x0000000400887947 */ /* 0x000fea0003800000 */
.L_x_15:
[----:B------:R-:W-:Y:S01]  /*0de0*/  ISETP.GE.AND P0, PT, R32, R33, PT ;  /* 0x000000212000720c */ /* 0x000fe20003f06270 */
[----:B------:R-:W2:Y:S08]  /*0df0*/  LDC.64 R34, c[0x0][0x3f8] ;  /* 0x0000fe00ff227b82 */ /* 0x000eb00000000a00 */
[----:B------:R-:W0:Y:S04]  /*0e00*/  LDC.64 R32, c[0x0][0x3f0] ;  /* 0x0000fc00ff207b82 */ /* 0x000e280000000a00 */
[----:B------:R-:W-:Y:S05]  /*0e10*/  @P0 BRA `(.L_x_17) ;  /* 0x0000000000bc0947 */ /* 0x000fea0003800000 */
[----:B------:R-:W5:Y:S01]  /*0e20*/  LDG.E R31, desc[UR6][R12.64] ;  /* 0x000000060c1f7981 */ /* 0x000f62000c1e1900 */
[----:B------:R-:W1:Y:S01]  /*0e30*/  LDCU.64 UR8, c[0x0][0x3c0] ;  /* 0x00007800ff0877ac */ /* 0x000e620008000a00 */
[----:B-----5:R-:W-:-:S05]  /*0e40*/  IADD3 R31, PT, PT, R2, R31, RZ ;  /* 0x0000001f021f7210 */ /* 0x020fca0007ffe0ff */
[----:B--2---:R-:W-:-:S04]  /*0e50*/  IMAD.WIDE R34, R31, 0x4, R34 ;  /* 0x000000041f227825 */ /* 0x004fc800078e0222 */
[----:B0-----:R-:W-:-:S05]  /*0e60*/  IMAD.WIDE R30, R37, 0x4, R26 ;  /* 0x00000004251e7825 */ /* 0x001fca00078e021a */
[----:B------:R1:W2:Y:S02]  /*0e70*/  LDG.E R36, desc[UR6][R30.64] ;  /* 0x000000061e247981 */ /* 0x0002a4000c1e1900 */
[----:B-1----:R-:W-:-:S04]  /*0e80*/  IADD3 R30, P0, PT, R37, UR8, RZ ;  /* 0x00000008251e7c10 */ /* 0x002fc8000ff1e0ff */
[----:B------:R-:W-:Y:S01]  /*0e90*/  LEA.HI.X.SX32 R31, R37, UR9, 0x1, P0 ;  /* 0x00000009251f7c11 */ /* 0x000fe200080f0eff */
[----:B------:R-:W0:Y:S01]  /*0ea0*/  LDCU.64 UR8, c[0x0][0x400] ;  /* 0x00008000ff0877ac */ /* 0x000e220008000a00 */
[----:B--2---:R1:W-:Y:S04]  /*0eb0*/  STG.E desc[UR6][R34.64], R36 ;  /* 0x0000002422007986 */ /* 0x0043e8000c101906 */
[----:B-1----:R-:W2:Y:S04]  /*0ec0*/  LDG.E R35, desc[UR6][R12.64] ;  /* 0x000000060c237981 */ /* 0x002ea8000c1e1900 */
[----:B------:R-:W5:Y:S01]  /*0ed0*/  LDG.E.U8 R36, desc[UR6][R30.64] ;  /* 0x000000061e247981 */ /* 0x000f62000c1e1100 */
[----:B--2---:R-:W-:-:S04]  /*0ee0*/  IADD3 R35, PT, PT, R2, R35, RZ ;  /* 0x0000002302237210 */ /* 0x004fc80007ffe0ff */
[----:B0-----:R-:W-:-:S04]  /*0ef0*/  IADD3 R34, P0, PT, R35, UR8, RZ ;  /* 0x0000000823227c10 */ /* 0x001fc8000ff1e0ff */
[----:B------:R-:W-:-:S05]  /*0f00*/  LEA.HI.X.SX32 R35, R35, UR9, 0x1, P0 ;  /* 0x0000000923237c11 */ /* 0x000fca00080f0eff */
[----:B-----5:R0:W-:Y:S04]  /*0f10*/  STG.E.U8 desc[UR6][R34.64], R36 ;  /* 0x0000002422007986 */ /* 0x0201e8000c101106 */
[----:B------:R-:W2:Y:S04]  /*0f20*/  LDG.E R31, desc[UR6][R12.64] ;  /* 0x000000060c1f7981 */ /* 0x000ea8000c1e1900 */
[----:B0-----:R-:W5:Y:S01]  /*0f30*/  LDG.E R36, desc[UR6][R28.64] ;  /* 0x000000061c247981 */ /* 0x001f62000c1e1900 */
[----:B--2---:R-:W-:-:S04]  /*0f40*/  IMAD.IADD R31, R2, 0x1, R31 ;  /* 0x00000001021f7824 */ /* 0x004fc800078e021f */
[----:B------:R-:W-:-:S05]  /*0f50*/  IMAD.WIDE R34, R31, 0x4, R18 ;  /* 0x000000041f227825 */ /* 0x000fca00078e0212 */
[----:B-----5:R0:W-:Y:S04]  /*0f60*/  STG.E desc[UR6][R34.64], R36 ;  /* 0x0000002422007986 */ /* 0x0201e8000c101906 */
[----:B------:R-:W2:Y:S01]  /*0f70*/  LDG.E R31, desc[UR6][R10.64] ;  /* 0x000000060a1f7981 */ /* 0x000ea2000c1e1900 */
[----:B---3--:R-:W-:-:S06]  /*0f80*/  IMAD.WIDE R28, R37, 0x4, R20 ;  /* 0x00000004251c7825 */ /* 0x008fcc00078e0214 */
[----:B------:R-:W3:Y:S01]  /*0f90*/  LDG.E R28, desc[UR6][R28.64] ;  /* 0x000000061c1c7981 */ /* 0x000ee2000c1e1900 */
[----:B--2---:R-:W-:-:S06]  /*0fa0*/  IMAD.WIDE R30, R31, 0x4, R16 ;  /* 0x000000041f1e7825 */ /* 0x004fcc00078e0210 */
[----:B------:R-:W3:Y:S04]  /*0fb0*/  LDG.E R31, desc[UR6][R30.64] ;  /* 0x000000061e1f7981 */ /* 0x000ee8000c1e1900 */
[----:B------:R-:W2:Y:S01]  /*0fc0*/  LDG.E R30, desc[UR6][R12.64] ;  /* 0x000000060c1e7981 */ /* 0x000ea2000c1e1900 */
[----:B---3--:R-:W-:-:S05]  /*0fd0*/  IADD3 R31, PT, PT, R28, R31, RZ ;  /* 0x0000001f1c1f7210 */ /* 0x008fca0007ffe0ff */
[----:B------:R-:W-:-:S05]  /*0fe0*/  IMAD.WIDE R28, R31, 0x4, R14 ;  /* 0x000000041f1c7825 */ /* 0x000fca00078e020e */
[----:B0-----:R-:W3:Y:S01]  /*0ff0*/  LDG.E R36, desc[UR6][R28.64] ;  /* 0x000000061c247981 */ /* 0x001ee2000c1e1900 */
[----:B--2---:R-:W-:-:S05]  /*1000*/  IADD3 R31, PT, PT, R2, R30, RZ ;  /* 0x0000001e021f7210 */ /* 0x004fca0007ffe0ff */
[----:B----4-:R-:W-:-:S05]  /*1010*/  IMAD.WIDE R34, R31, 0x4, R22 ;  /* 0x000000041f227825 */ /* 0x010fca00078e0216 */
[----:B---3--:R0:W-:Y:S04]  /*1020*/  STG.E desc[UR6][R34.64], R36 ;  /* 0x0000002422007986 */ /* 0x0081e8000c101906 */
[----:B------:R-:W2:Y:S01]  /*1030*/  LDG.E R31, desc[UR6][R10.64] ;  /* 0x000000060a1f7981 */ /* 0x000ea2000c1e1900 */
[----:B------:R-:W-:-:S06]  /*1040*/  IMAD.WIDE R28, R37, 0x4, R24 ;  /* 0x00000004251c7825 */ /* 0x000fcc00078e0218 */
[----:B------:R-:W3:Y:S01]  /*1050*/  LDG.E R28, desc[UR6][R28.64] ;  /* 0x000000061c1c7981 */ /* 0x000ee2000c1e1900 */
[----:B--2---:R-:W-:-:S06]  /*1060*/  IMAD.WIDE R30, R31, 0x4, R16 ;  /* 0x000000041f1e7825 */ /* 0x004fcc00078e0210 */
[----:B------:R-:W3:Y:S04]  /*1070*/  LDG.E R31, desc[UR6][R30.64] ;  /* 0x000000061e1f7981 */ /* 0x000ee8000c1e1900 */
[----:B------:R-:W2:Y:S01]  /*1080*/  LDG.E R30, desc[UR6][R12.64] ;  /* 0x000000060c1e7981 */ /* 0x000ea2000c1e1900 */
[----:B---3--:R-:W-:-:S05]  /*1090*/  IADD3 R31, PT, PT, R28, R31, RZ ;  /* 0x0000001f1c1f7210 */ /* 0x008fca0007ffe0ff */
[----:B------:R-:W-:-:S06]  /*10a0*/  IMAD.WIDE R28, R31, 0x4, R14 ;  /* 0x000000041f1c7825 */ /* 0x000fcc00078e020e */
[----:B------:R-:W3:Y:S01]  /*10b0*/  LDG.E R29, desc[UR6][R28.64] ;  /* 0x000000061c1d7981 */ /* 0x000ee2000c1e1900 */
[----:B--2---:R-:W-:-:S05]  /*10c0*/  IADD3 R31, PT, PT, R2, R30, RZ ;  /* 0x0000001e021f7210 */ /* 0x004fca0007ffe0ff */
[----:B------:R-:W-:-:S04]  /*10d0*/  IMAD.WIDE R32, R31, 0x4, R32 ;  /* 0x000000041f207825 */ /* 0x000fc800078e0220 */
[----:B0-----:R-:W-:Y:S01]  /*10e0*/  VIADD R36, R37, 0x1 ;  /* 0x0000000125247836 */ /* 0x001fe20000000000 */
[----:B---3--:R1:W-:Y:S01]  /*10f0*/  STG.E desc[UR6][R32.64], R29 ;  /* 0x0000001d20007986 */ /* 0x0083e2000c101906 */
[----:B------:R-:W-:Y:S05]  /*1100*/  BRA `(.L_x_16) ;  /* 0x0000000000bc7947 */ /* 0x000fea0003800000 */
.L_x_17:
        /* <DEDUP_REMOVED lines=17> */
[----:B------:R-:W5:Y:S01]  /*1220*/  LDG.E R31, desc[UR6][R30.64] ;  /* 0x000000061e1f7981 */ /* 0x000f62000c1e1900 */
[----:B--2---:R-:W-:-:S05]  /*1230*/  IADD3 R29, PT, PT, R2, R29, RZ ;  /* 0x0000001d021d7210 */ /* 0x004fca0007ffe0ff */
[----:B0-----:R-:W-:-:S05]  /*1240*/  IMAD.WIDE R34, R29, 0x4, R18 ;  /* 0x000000041d227825 */ /* 0x001fca00078e0212 */
[----:B-----5:R3:W-:Y:S04]  /*1250*/  STG.E desc[UR6][R34.64], R31 ;  /* 0x0000001f22007986 */ /* 0x0207e8000c101906 */
[----:B------:R-:W2:Y:S01]  /*1260*/  LDG.E R29, desc[UR6][R8.64] ;  /* 0x00000006081d7981 */ /* 0x000ea2000c1e1900 */
[----:B---3--:R-:W-:-:S03]  /*1270*/  IMAD.WIDE R30, R3, 0x4, R20 ;  /* 0x00000004031e7825 */ /* 0x008fc600078e0214 */
[----:B------:R-:W3:Y:S04]  /*1280*/  LDG.E R35, desc[UR6][R12.64] ;  /* 0x000000060c237981 */ /* 0x000ee8000c1e1900 */
[----:B------:R-:W5:Y:S01]  /*1290*/  LDG.E R30, desc[UR6][R30.64] ;  /* 0x000000061e1e7981 */ /* 0x000f62000c1e1900 */
[----:B--2---:R-:W-:-:S06]  /*12a0*/  IMAD.WIDE R28, R29, 0x4, R16 ;  /* 0x000000041d1c7825 */ /* 0x004fcc00078e0210 */
[----:B------:R-:W5:Y:S02]  /*12b0*/  LDG.E R29, desc[UR6][R28.64] ;  /* 0x000000061c1d7981 */ /* 0x000f64000c1e1900 */
[----:B-----5:R-:W-:-:S05]  /*12c0*/  IADD3 R36, PT, PT, R30, R29, RZ ;  /* 0x0000001d1e247210 */ /* 0x020fca0007ffe0ff */
[----:B------:R-:W-:-:S05]  /*12d0*/  IMAD.WIDE R28, R36, 0x4, R14 ;  /* 0x00000004241c7825 */ /* 0x000fca00078e020e */
[----:B------:R-:W2:Y:S01]  /*12e0*/  LDG.E R36, desc[UR6][R28.64] ;  /* 0x000000061c247981 */ /* 0x000ea2000c1e1900 */
[----:B---3--:R-:W-:-:S04]  /*12f0*/  IMAD.IADD R35, R2, 0x1, R35 ;  /* 0x0000000102237824 */ /* 0x008fc800078e0223 */
[----:B----4-:R-:W-:-:S05]  /*1300*/  IMAD.WIDE R34, R35, 0x4, R22 ;  /* 0x0000000423227825 */ /* 0x010fca00078e0216 */
[----:B--2---:R0:W-:Y:S04]  /*1310*/  STG.E desc[UR6][R34.64], R36 ;  /* 0x0000002422007986 */ /* 0x0041e8000c101906 */
[----:B------:R-:W2:Y:S02]  /*1320*/  LDG.E R31, desc[UR6][R8.64] ;  /* 0x00000006081f7981 */ /* 0x000ea4000c1e1900 */
[----:B--2---:R-:W-:-:S04]  /*1330*/  IMAD.WIDE R28, R31, 0x4, R16 ;  /* 0x000000041f1c7825 */ /* 0x004fc800078e0210 */
[----:B------:R-:W-:Y:S02]  /*1340*/  IMAD.WIDE R30, R3, 0x4, R24 ;  /* 0x00000004031e7825 */ /* 0x000fe400078e0218 */
[----:B------:R-:W2:Y:S04]  /*1350*/  LDG.E R29, desc[UR6][R28.64] ;  /* 0x000000061c1d7981 */ /* 0x000ea8000c1e1900 */
[----:B------:R-:W2:Y:S02]  /*1360*/  LDG.E R30, desc[UR6][R30.64] ;  /* 0x000000061e1e7981 */ /* 0x000ea4000c1e1900 */
[----:B--2---:R-:W-:Y:S02]  /*1370*/  IADD3 R31, PT, PT, R30, R29, RZ ;  /* 0x0000001d1e1f7210 */ /* 0x004fe40007ffe0ff */
[----:B------:R-:W2:Y:S03]  /*1380*/  LDG.E R30, desc[UR6][R12.64] ;  /* 0x000000060c1e7981 */ /* 0x000ea6000c1e1900 */
[----:B------:R-:W-:-:S06]  /*1390*/  IMAD.WIDE R28, R31, 0x4, R14 ;  /* 0x000000041f1c7825 */ /* 0x000fcc00078e020e */
[----:B------:R-:W3:Y:S01]  /*13a0*/  LDG.E R29, desc[UR6][R28.64] ;  /* 0x000000061c1d7981 */ /* 0x000ee2000c1e1900 */
[----:B0-----:R-:W-:Y:S02]  /*13b0*/  MOV R36, R37 ;  /* 0x0000002500247202 */ /* 0x001fe40000000f00 */
[----:B------:R-:W-:Y:S02]  /*13c0*/  IADD3 R3, PT, PT, R3, 0x1, RZ ;  /* 0x0000000103037810 */ /* 0x000fe40007ffe0ff */
[----:B--2---:R-:W-:-:S05]  /*13d0*/  IADD3 R31, PT, PT, R2, R30, RZ ;  /* 0x0000001e021f7210 */ /* 0x004fca0007ffe0ff */
[----:B------:R-:W-:-:S05]  /*13e0*/  IMAD.WIDE R32, R31, 0x4, R32 ;  /* 0x000000041f207825 */ /* 0x000fca00078e0220 */
[----:B---3--:R2:W-:Y:S02]  /*13f0*/  STG.E desc[UR6][R32.64], R29 ;  /* 0x0000001d20007986 */ /* 0x0085e4000c101906 */
.L_x_16:
[----:B------:R-:W-:Y:S05]  /*1400*/  BSYNC.RECONVERGENT B1 ;  /* 0x0000000000017941 */ /* 0x000fea0003800200 */
.L_x_14:
[----:B------:R-:W3:Y:S01]  /*1410*/  LDG.E R28, desc[UR6][R6.64+0x4] ;  /* 0x00000406061c7981 */ /* 0x000ee2000c1e1900 */
[----:B------:R-:W-:Y:S01]  /*1420*/  VIADD R2, R2, 0x1 ;  /* 0x0000000102027836 */ /* 0x000fe20000000000 */
[----:B---3--:R-:W-:-:S13]  /*1430*/  ISETP.NE.AND P0, PT, R36, R28, PT ;  /* 0x0000001c2400720c */ /* 0x008fda0003f05270 */
[----:B------:R-:W-:Y:S05]  /*1440*/  @P0 BRA `(.L_x_18) ;  /* 0xfffffff400380947 */ /* 0x000fea000383ffff */
[----:B------:R-:W-:-:S07]  /*1450*/  MOV R37, R36 ;  /* 0x0000002400257202 */ /* 0x000fce0000000f00 */
.L_x_13:
[----:B------:R-:W-:Y:S05]  /*1460*/  BSYNC.RECONVERGENT B0 ;  /* 0x0000000000007941 */ /* 0x000fea0003800200 */
.L_x_12:
[----:B------:R-:W-:Y:S01]  /*1470*/  ISETP.NE.AND P0, PT, R37, R36, PT ;  /* 0x000000242500720c */ /* 0x000fe20003f05270 */
[----:B------:R-:W-:-:S12]  /*1480*/  BSSY.RECONVERGENT B0, `(.L_x_19) ;  /* 0x000003f000007945 */ /* 0x000fd80003800200 */
[----:B------:R-:W-:Y:S05]  /*1490*/  @!P0 BRA `(.L_x_20) ;  /* 0x0000000000f48947 */ /* 0x000fea0003800000 */
.L_x_21:
[----:B0-----:R-:W0:Y:S01]  /*14a0*/  LDC.64 R14, c[0x0][0x3b8] ;  /* 0x0000ee00ff0e7b82 */ /* 0x001e220000000a00 */
[----:B------:R-:W2:Y:S01]  /*14b0*/  LDG.E R19, desc[UR6][R12.64] ;  /* 0x000000060c137981 */ /* 0x000ea2000c1e1900 */
[----:B------:R-:W3:Y:S06]  /*14c0*/  LDCU.64 UR8, c[0x0][0x3c0] ;  /* 0x00007800ff0877ac */ /* 0x000eec0008000a00 */
[----:B-1----:R-:W1:Y:S01]  /*14d0*/  LDC.64 R16, c[0x0][0x3f8] ;  /* 0x0000fe00ff107b82 */ /* 0x002e620000000a00 */
[----:B0-----:R-:W-:-:S05]  /*14e0*/  IMAD.WIDE R14, R37, 0x4, R14 ;  /* 0x00000004250e7825 */ /* 0x001fca00078e020e */
[----:B----4-:R0:W4:Y:S01]  /*14f0*/  LDG.E R23, desc[UR6][R14.64] ;  /* 0x000000060e177981 */ /* 0x010122000c1e1900 */
[----:B---3--:R-:W-:Y:S01]  /*1500*/  IADD3 R18, P0, PT, R37, UR8, RZ ;  /* 0x0000000825127c10 */ /* 0x008fe2000ff1e0ff */
[----:B0-----:R-:W0:Y:S01]  /*1510*/  LDC.64 R14, c[0x0][0x3c8] ;  /* 0x0000f200ff0e7b82 */ /* 0x001e220000000a00 */
[----:B--2---:R-:W-:-:S05]  /*1520*/  IADD3 R19, PT, PT, R19, R2, RZ ;  /* 0x0000000213137210 */ /* 0x004fca0007ffe0ff */
[----:B-1----:R-:W-:Y:S01]  /*1530*/  IMAD.WIDE R16, R19, 0x4, R16 ;  /* 0x0000000413107825 */ /* 0x002fe200078e0210 */
[C---:B------:R-:W-:Y:S01]  /*1540*/  LEA.HI.X.SX32 R19, R37.reuse, UR9, 0x1, P0 ;  /* 0x0000000925137c11 */ /* 0x040fe200080f0eff */
[----:B------:R-:W1:Y:S03]  /*1550*/  LDCU.64 UR8, c[0x0][0x400] ;  /* 0x00008000ff0877ac */ /* 0x000e660008000a00 */
[----:B----4-:R0:W-:Y:S04]  /*1560*/  STG.E desc[UR6][R16.64], R23 ;  /* 0x0000001710007986 */ /* 0x0101e8000c101906 */
[----:B------:R-:W2:Y:S04]  /*1570*/  LDG.E R21, desc[UR6][R12.64] ;  /* 0x000000060c157981 */ /* 0x000ea8000c1e1900 */
[----:B------:R-:W3:Y:S01]  /*1580*/  LDG.E.U8 R25, desc[UR6][R18.64] ;  /* 0x0000000612197981 */ /* 0x000ee2000c1e1100 */
[----:B0-----:R-:W-:-:S02]  /*1590*/  IMAD.WIDE R16, R37, 0x4, R14 ;  /* 0x0000000425107825 */ /* 0x001fc400078e020e */
[----:B------:R-:W0:Y:S01]  /*15a0*/  LDC.64 R14, c[0x0][0x408] ;  /* 0x00010200ff0e7b82 */ /* 0x000e220000000a00 */
[----:B--2---:R-:W-:-:S04]  /*15b0*/  IADD3 R21, PT, PT, R21, R2, RZ ;  /* 0x0000000215157210 */ /* 0x004fc80007ffe0ff */
[----:B-1----:R-:W-:-:S04]  /*15c0*/  IADD3 R20, P0, PT, R21, UR8, RZ ;  /* 0x0000000815147c10 */ /* 0x002fc8000ff1e0ff */
[----:B------:R-:W-:-:S05]  /*15d0*/  LEA.HI.X.SX32 R21, R21, UR9, 0x1, P0 ;  /* 0x0000000915157c11 */ /* 0x000fca00080f0eff */
[----:B---3--:R1:W-:Y:S04]  /*15e0*/  STG.E.U8 desc[UR6][R20.64], R25 ;  /* 0x0000001914007986 */ /* 0x0083e8000c101106 */
[----:B------:R-:W2:Y:S04]  /*15f0*/  LDG.E R23, desc[UR6][R12.64] ;  /* 0x000000060c177981 */ /* 0x000ea8000c1e1900 */
[----:B------:R3:W4:Y:S02]  /*1600*/  LDG.E R27, desc[UR6][R16.64] ;  /* 0x00000006101b7981 */ /* 0x000724000c1e1900 */
[----:B---3--:R-:W3:Y:S01]  /*1610*/  LDC.64 R16, c[0x0][0x420] ;  /* 0x00010800ff107b82 */ /* 0x008ee20000000a00 */
[----:B--2---:R-:W-:-:S07]  /*1620*/  IADD3 R19, PT, PT, R23, R2, RZ ;  /* 0x0000000217137210 */ /* 0x004fce0007ffe0ff */
[----:B------:R-:W1:Y:S01]  /*1630*/  LDC.64 R22, c[0x0][0x3a8] ;  /* 0x0000ea00ff167b82 */ /* 0x000e620000000a00 */
[----:B0-----:R-:W-:-:S05]  /*1640*/  IMAD.WIDE R18, R19, 0x4, R14 ;  /* 0x0000000413127825 */ /* 0x001fca00078e020e */
[----:B----4-:R3:W-:Y:S02]  /*1650*/  STG.E desc[UR6][R18.64], R27 ;  /* 0x0000001b12007986 */ /* 0x0107e4000c101906 */
[----:B------:R-:W0:Y:S02]  /*1660*/  LDC.64 R14, c[0x0][0x380] ;  /* 0x0000e000ff0e7b82 */ /* 0x000e240000000a00 */
[----:B------:R-:W0:Y:S01]  /*1670*/  LDG.E R29, desc[UR6][R10.64] ;  /* 0x000000060a1d7981 */ /* 0x000e22000c1e1900 */
[----:B-1----:R-:W-:-:S06]  /*1680*/  IMAD.WIDE R20, R37, 0x4, R22 ;  /* 0x0000000425147825 */ /* 0x002fcc00078e0216 */
[----:B------:R-:W2:Y:S01]  /*1690*/  LDG.E R20, desc[UR6][R20.64] ;  /* 0x0000000614147981 */ /* 0x000ea2000c1e1900 */
[----:B0-----:R-:W-:-:S03]  /*16a0*/  IMAD.WIDE R22, R29, 0x4, R14 ;  /* 0x000000041d167825 */ /* 0x001fc600078e020e */
[----:B------:R-:W4:Y:S04]  /*16b0*/  LDG.E R29, desc[UR6][R12.64] ;  /* 0x000000060c1d7981 */ /* 0x000f28000c1e1900 */
[----:B------:R-:W2:Y:S02]  /*16c0*/  LDG.E R23, desc[UR6][R22.64] ;  /* 0x0000000616177981 */ /* 0x000ea4000c1e1900 */
[----:B--2---:R-:W-:Y:S01]  /*16d0*/  IMAD.IADD R25, R20, 0x1, R23 ;  /* 0x0000000114197824 */ /* 0x004fe200078e0217 */
[----:B----4-:R-:W-:Y:S01]  /*16e0*/  IADD3 R29, PT, PT, R29, R2, RZ ;  /* 0x000000021d1d7210 */ /* 0x010fe20007ffe0ff */
[----:B------:R-:W0:Y:S02]  /*16f0*/  LDC.64 R20, c[0x0][0x3b0] ;  /* 0x0000ec00ff147b82 */ /* 0x000e240000000a00 */
[----:B---3--:R-:W-:-:S06]  /*1700*/  IMAD.WIDE R18, R25, 0x4, R16 ;  /* 0x0000000419127825 */ /* 0x008fcc00078e0210 */
[----:B------:R-:W2:Y:S01]  /*1710*/  LDG.E R19, desc[UR6][R18.64] ;  /* 0x0000000612137981 */ /* 0x000ea2000c1e1900 */
[----:B------:R-:W1:Y:S02]  /*1720*/  LDC.64 R24, c[0x0][0x3e8] ;  /* 0x0000fa00ff187b82 */ /* 0x000e640000000a00 */
[----:B-1----:R-:W-:-:S05]  /*1730*/  IMAD.WIDE R24, R29, 0x4, R24 ;  /* 0x000000041d187825 */ /* 0x002fca00078e0218 */
[----:B--2---:R1:W-:Y:S04]  /*1740*/  STG.E desc[UR6][R24.64], R19 ;  /* 0x0000001318007986 */ /* 0x0043e8000c101906 */
[----:B------:R-:W2:Y:S01]  /*1750*/  LDG.E R27, desc[UR6][R10.64] ;  /* 0x000000060a1b7981 */ /* 0x000ea2000c1e1900 */
[----:B0-----:R-:W-:-:S06]  /*1760*/  IMAD.WIDE R20, R37, 0x4, R20 ;  /* 0x0000000425147825 */ /* 0x001fcc00078e0214 */
[----:B------:R-:W3:Y:S01]  /*1770*/  LDG.E R20, desc[UR6][R20.64] ;  /* 0x0000000614147981 */ /* 0x000ee2000c1e1900 */
[----:B-1----:R-:W0:Y:S01]  /*1780*/  LDC.64 R18, c[0x0][0x3f0] ;  /* 0x0000fc00ff127b82 */ /* 0x002e220000000a00 */
[----:B--2---:R-:W-:Y:S02]  /*1790*/  IMAD.WIDE R14, R27, 0x4, R14 ;  /* 0x000000041b0e7825 */ /* 0x004fe400078e020e */
[----:B------:R-:W2:Y:S04]  /*17a0*/  LDG.E R27, desc[UR6][R12.64] ;  /* 0x000000060c1b7981 */ /* 0x000ea8000c1e1900 */
[----:B------:R-:W3:Y:S02]  /*17b0*/  LDG.E R15, desc[UR6][R14.64] ;  /* 0x000000060e0f7981 */ /* 0x000ee4000c1e1900 */
[----:B---3--:R-:W-:-:S05]  /*17c0*/  IADD3 R23, PT, PT, R20, R15, RZ ;  /* 0x0000000f14177210 */ /* 0x008fca0007ffe0ff */
[----:B------:R-:W-:-:S06]  /*17d0*/  IMAD.WIDE R16, R23, 0x4, R16 ;  /* 0x0000000417107825 */ /* 0x000fcc00078e0210 */
[----:B------:R-:W3:Y:S01]  /*17e0*/  LDG.E R17, desc[UR6][R16.64] ;  /* 0x0000000610117981 */ /* 0x000ee2000c1e1900 */
[----:B--2---:R-:W-:-:S05]  /*17f0*/  IADD3 R27, PT, PT, R27, R2, RZ ;  /* 0x000000021b1b7210 */ /* 0x004fca0007ffe0ff */
[----:B0-----:R-:W-:-:S05]  /*1800*/  IMAD.WIDE R18, R27, 0x4, R18 ;  /* 0x000000041b127825 */ /* 0x001fca00078e0212 */
[----:B---3--:R0:W-:Y:S04]  /*1810*/  STG.E desc[UR6][R18.64], R17 ;  /* 0x0000001112007986 */ /* 0x0081e8000c101906 */
[----:B------:R-:W2:Y:S01]  /*1820*/  LDG.E R22, desc[UR6][R6.64+0x4] ;  /* 0x0000040606167981 */ /* 0x000ea2000c1e1900 */
[----:B------:R-:W-:Y:S01]  /*1830*/  IADD3 R37, PT, PT, R37, 0x1, RZ ;  /* 0x0000000125257810 */ /* 0x000fe20007ffe0ff */
[----:B------:R-:W-:-:S03]  /*1840*/  VIADD R2, R2, 0x1 ;  /* 0x0000000102027836 */ /* 0x000fc60000000000 */
[----:B--2---:R-:W-:-:S13]  /*1850*/  ISETP.NE.AND P0, PT, R37, R22, PT ;  /* 0x000000162500720c */ /* 0x004fda0003f05270 */
[----:B0-----:R-:W-:Y:S05]  /*1860*/  @P0 BRA `(.L_x_21) ;  /* 0xfffffffc000c0947 */ /* 0x001fea000383ffff */
.L_x_20:
[----:B------:R-:W-:Y:S05]  /*1870*/  BSYNC.RECONVERGENT B0 ;  /* 0x0000000000007941 */ /* 0x000fea0003800200 */
.L_x_19:
[----:B------:R-:W2:Y:S01]  /*1880*/  LDG.E R6, desc[UR6][R4.64+0x4] ;  /* 0x0000040604067981 */ /* 0x000ea2000c1e1900 */
[----:B------:R-:W-:Y:S01]  /*1890*/  BSSY.RECONVERGENT B0, `(.L_x_22) ;  /* 0x0000040000007945 */ /* 0x000fe20003800200 */
[----:B--2--5:R-:W-:-:S13]  /*18a0*/  ISETP.NE.AND P0, PT, R3, R6, PT ;  /* 0x000000060300720c */ /* 0x024fda0003f05270 */
[----:B------:R-:W-:Y:S05]  /*18b0*/  @!P0 BRA `(.L_x_23) ;  /* 0x0000000000f48947 */ /* 0x000fea0003800000 */
.L_x_24:
[----:B------:R-:W2:Y:S01]  /*18c0*/  LDC.64 R6, c[0x0][0x3b8] ;  /* 0x0000ee00ff067b82 */ /* 0x000ea20000000a00 */
[----:B0-----:R-:W5:Y:S01]  /*18d0*/  LDG.E R15, desc[UR6][R12.64] ;  /* 0x000000060c0f7981 */ /* 0x001f62000c1e1900 */
[----:B------:R-:W0:Y:S06]  /*18e0*/  LDCU.64 UR8, c[0x0][0x3c0] ;  /* 0x00007800ff0877ac */ /* 0x000e2c0008000a00 */
[----:B------:R-:W1:Y:S01]  /*18f0*/  LDC.64 R10, c[0x0][0x3f8] ;  /* 0x0000fe00ff0a7b82 */ /* 0x000e620000000a00 */
[----:B--2---:R-:W-:-:S05]  /*1900*/  IMAD.WIDE R6, R3, 0x4, R6 ;  /* 0x0000000403067825 */ /* 0x004fca00078e0206 */
[----:B------:R2:W3:Y:S01]  /*1910*/  LDG.E R19, desc[UR6][R6.64] ;  /* 0x0000000606137981 */ /* 0x0004e2000c1e1900 */
[----:B0-----:R-:W-:Y:S01]  /*1920*/  IADD3 R14, P0, PT, R3, UR8, RZ ;  /* 0x00000008030e7c10 */ /* 0x001fe2000ff1e0ff */
[----:B--2---:R-:W0:Y:S01]  /*1930*/  LDC.64 R6, c[0x0][0x3c8] ;  /* 0x0000f200ff067b82 */ /* 0x004e220000000a00 */
[----:B-----5:R-:W-:-:S05]  /*1940*/  IADD3 R15, PT, PT, R15, R2, RZ ;  /* 0x000000020f0f7210 */ /* 0x020fca0007ffe0ff */
[----:B-1----:R-:W-:Y:S01]  /*1950*/  IMAD.WIDE R10, R15, 0x4, R10 ;  /* 0x000000040f0a7825 */ /* 0x002fe200078e020a */
[C---:B------:R-:W-:Y:S01]  /*1960*/  LEA.HI.X.SX32 R15, R3.reuse, UR9, 0x1, P0 ;  /* 0x00000009030f7c11 */ /* 0x040fe200080f0eff */
[----:B------:R-:W1:Y:S03]  /*1970*/  LDCU.64 UR8, c[0x0][0x400] ;  /* 0x00008000ff0877ac */ /* 0x000e660008000a00 */
[----:B---3--:R0:W-:Y:S04]  /*1980*/  STG.E desc[UR6][R10.64], R19 ;  /* 0x000000130a007986 */ /* 0x0081e8000c101906 */
        /* <DEDUP_REMOVED lines=9> */
[----:B----4-:R3:W4:Y:S02]  /*1a20*/  LDG.E R23, desc[UR6][R10.64] ;  /* 0x000000060a177981 */ /* 0x010724000c1e1900 */
        /* <DEDUP_REMOVED lines=12> */
[----:B--2---:R-:W-:Y:S01]  /*1af0*/  IADD3 R21, PT, PT, R16, R19, RZ ;  /* 0x0000001310157210 */ /* 0x004fe20007ffe0ff */
[----:B----4-:R-:W-:Y:S01]  /*1b00*/  IMAD.IADD R25, R25, 0x1, R2 ;  /* 0x0000000119197824 */ /* 0x010fe200078e0202 */
[----:B------:R-:W0:Y:S03]  /*1b10*/  LDC.64 R16, c[0x0][0x3b0] ;  /* 0x0000ec00ff107b82 */ /* 0x000e260000000a00 */
[----:B---3--:R-:W-:-:S05]  /*1b20*/  IMAD.WIDE R14, R21, 0x4, R10 ;  /* 0x00000004150e7825 */ /* 0x008fca00078e020a */
[----:B------:R-:W1:Y:S01]  /*1b30*/  LDC.64 R20, c[0x0][0x3e8] ;  /* 0x0000fa00ff147b82 */ /* 0x000e620000000a00 */
[----:B------:R-:W2:Y:S01]  /*1b40*/  LDG.E R15, desc[UR6][R14.64] ;  /* 0x000000060e0f7981 */ /* 0x000ea2000c1e1900 */
        /* <DEDUP_REMOVED lines=15> */
[----:B------:R-:W3:Y:S01]  /*1c40*/  LDG.E R18, desc[UR6][R4.64+0x4] ;  /* 0x0000040604127981 */ /* 0x000ee2000c1e1900 */
[----:B------:R-:W-:Y:S02]  /*1c50*/  IADD3 R3, PT, PT, R3, 0x1, RZ ;  /* 0x0000000103037810 */ /* 0x000fe40007ffe0ff */
[----:B------:R-:W-:Y:S02]  /*1c60*/  IADD3 R2, PT, PT, R2, 0x1, RZ ;  /* 0x0000000102027810 */ /* 0x000fe40007ffe0ff */
[----:B---3--:R-:W-:-:S13]  /*1c70*/  ISETP.NE.AND P0, PT, R3, R18, PT ;  /* 0x000000120300720c */ /* 0x008fda0003f05270 */
[----:B--2---:R-:W-:Y:S05]  /*1c80*/  @P0 BRA `(.L_x_24) ;  /* 0xfffffffc000c0947 */ /* 0x004fea000383ffff */
.L_x_23:
[----:B------:R-:W-:Y:S05]  /*1c90*/  BSYNC.RECONVERGENT B0 ;  /* 0x0000000000007941 */ /* 0x000fea0003800200 */
.L_x_22:
[----:B------:R-:W-:Y:S05]  /*1ca0*/  @!P1 BRA `(.L_x_25) ;  /* 0xffffffe400009947 */ /* 0x000fea000383ffff */
[----:B------:R-:W-:Y:S05]  /*1cb0*/  EXIT ;  /* 0x000000000000794d */ /* 0x000fea0003800000 */
.L_x_26:
[----:B------:R-:W-:-:S00]  /*1cc0*/  BRA `(.L_x_26) ;  /* 0xfffffffc00fc7947 */ /* 0x000fc0000383ffff */
[----:B------:R-:W-:-:S00]  /*1cd0*/  NOP ;  /* 0x0000000000007918 */ /* 0x000fc00000000000 */
        /* <DEDUP_REMOVED lines=10> */
.L_x_54:


//--------------------- .text._Z13copySurvivorsPiS_S_S_S_iS_S_PfPbS_S_S_S_S0_S1_S_S_ --------------------------
	.section	.text._Z13copySurvivorsPiS_S_S_S_iS_S_PfPbS_S_S_S_S0_S1_S_S_,"ax",@progbits
	.align	128
        .global         _Z13copySurvivorsPiS_S_S_S_iS_S_PfPbS_S_S_S_S0_S1_S_S_
        .type           _Z13copySurvivorsPiS_S_S_S_iS_S_PfPbS_S_S_S_S0_S1_S_S_,@function
        .size           _Z13copySurvivorsPiS_S_S_S_iS_S_PfPbS_S_S_S_S0_S1_S_S_,(.L_x_55 - _Z13copySurvivorsPiS_S_S_S_iS_S_PfPbS_S_S_S_S0_S1_S_S_)
        .other          _Z13copySurvivorsPiS_S_S_S_iS_S_PfPbS_S_S_S_S0_S1_S_S_,@"STO_CUDA_ENTRY STV_DEFAULT"
_Z13copySurvivorsPiS_S_S_S_iS_S_PfPbS_S_S_S_S0_S1_S_S_:
.text._Z13copySurvivorsPiS_S_S_S_iS_S_PfPbS_S_S_S_S0_S1_S_S_:
        /* <DEDUP_REMOVED lines=10> */
[----:B------:R-:W2:Y:S01]  /*00a0*/  LDCU.64 UR8, c[0x0][0x3f8] ;  /* 0x00007f00ff0877ac */ /* 0x000ea20008000a00 */
[----:B------:R-:W3:Y:S01]  /*00b0*/  LDCU.64 UR10, c[0x0][0x3c8] ;  /* 0x00007900ff0a77ac */ /* 0x000ee20008000a00 */
[----:B0-----:R-:W-:-:S12]  /*00c0*/  UIMAD UR4, UR4, UR5, URZ ;  /* 0x00000005040472a4 */ /* 0x001fd8000f8e02ff */
.L_x_33:
[----:B------:R-:W0:Y:S08]  /*00d0*/  LDC.64 R2, c[0x0][0x3a0] ;  /* 0x0000e800ff027b82 */ /* 0x000e300000000a00 */
[----:B------:R-:W4:Y:S08]  /*00e0*/  LDC.64 R4, c[0x0][0x398] ;  /* 0x0000e600ff047b82 */ /* 0x000f300000000a00 */
[----:B------:R-:W5:Y:S01]  /*00f0*/  LDC.64 R6, c[0x0][0x380] ;  /* 0x0000e000ff067b82 */ /* 0x000f620000000a00 */
[----:B0-----:R-:W-:-:S05]  /*0100*/  IMAD.WIDE R2, R0, 0x4, R2 ;  /* 0x0000000400027825 */ /* 0x001fca00078e0202 */
[----:B-1----:R-:W2:Y:S04]  /*0110*/  LDG.E R8, desc[UR6][R2.64+0x4] ;  /* 0x0000040602087981 */ /* 0x002ea8000c1e1900 */
[----:B------:R-:W2:Y:S01]  /*0120*/  LDG.E R9, desc[UR6][R2.64] ;  /* 0x0000000602097981 */ /* 0x000ea2000c1e1900 */
[----:B------:R-:W-:Y:S01]  /*0130*/  BSSY.RECONVERGENT B0, `(.L_x_27) ;  /* 0x0000049000007945 */ /* 0x000fe20003800200 */
[----:B----4-:R-:W-:-:S04]  /*0140*/  IMAD.WIDE R4, R0, 0x4, R4 ;  /* 0x0000000400047825 */ /* 0x010fc800078e0204 */
[----:B-----5:R-:W-:Y:S01]  /*0150*/  IMAD.WIDE R6, R0, 0x4, R6 ;  /* 0x0000000400067825 */ /* 0x020fe200078e0206 */
[----:B--2---:R-:W-:-:S13]  /*0160*/  ISETP.GT.AND P0, PT, R8, R9, PT ;  /* 0x000000090800720c */ /* 0x004fda0003f04270 */
[----:B------:R-:W-:Y:S05]  /*0170*/  @!P0 BRA `(.L_x_28) ;  /* 0x0000000400108947 */ /* 0x000fea0003800000 */
[----:B------:R-:W-:Y:S01]  /*0180*/  HFMA2 R10, -RZ, RZ, 0, 0 ;  /* 0x00000000ff0a7431 */ /* 0x000fe200000001ff */
[----:B------:R-:W-:-:S07]  /*0190*/  MOV R11, R9 ;  /* 0x00000009000b7202 */ /* 0x000fce0000000f00 */
.L_x_29:
[----:B------:R-:W2:Y:S01]  /*01a0*/  LDG.E R13, desc[UR6][R6.64] ;  /* 0x00000006060d7981 */ /* 0x000ea2000c1e1900 */
[----:B------:R-:W2:Y:S08]  /*01b0*/  LDC.64 R8, c[0x0][0x388] ;  /* 0x0000e200ff087b82 */ /* 0x000eb00000000a00 */
[----:B------:R-:W0:Y:S01]  /*01c0*/  LDC.64 R14, c[0x0][0x3e0] ;  /* 0x0000f800ff0e7b82 */ /* 0x000e220000000a00 */
[----:B--2---:R-:W-:-:S06]  /*01d0*/  IMAD.WIDE R12, R13, 0x4, R8 ;  /* 0x000000040d0c7825 */ /* 0x004fcc00078e0208 */
[----:B------:R-:W2:Y:S02]  /*01e0*/  LDG.E R13, desc[UR6][R12.64] ;  /* 0x000000060c0d7981 */ /* 0x000ea4000c1e1900 */
[----:B--2---:R-:W-:Y:S01]  /*01f0*/  IADD3 R17, PT, PT, R13, R10, RZ ;  /* 0x0000000a0d117210 */ /* 0x004fe20007ffe0ff */
[----:B------:R-:W-:Y:S01]  /*0200*/  IMAD.IADD R11, R10, 0x1, R11 ;  /* 0x000000010a0b7824 */ /* 0x000fe200078e020b */
[----:B------:R-:W1:Y:S03]  /*0210*/  LDC.64 R12, c[0x0][0x3e8] ;  /* 0x0000fa00ff0c7b82 */ /* 0x000e660000000a00 */
[----:B0-----:R-:W-:-:S05]  /*0220*/  IMAD.WIDE R14, R17, 0x4, R14 ;  /* 0x00000004110e7825 */ /* 0x001fca00078e020e */
[----:B------:R0:W2:Y:S01]  /*0230*/  LDG.E R21, desc[UR6][R14.64] ;  /* 0x000000060e157981 */ /* 0x0000a2000c1e1900 */
[----:B------:R-:W4:Y:S08]  /*0240*/  LDC.64 R16, c[0x0][0x3b0] ;  /* 0x0000ec00ff107b82 */ /* 0x000f300000000a00 */
[----:B0-----:R-:W0:Y:S01]  /*0250*/  LDC.64 R14, c[0x0][0x3b8] ;  /* 0x0000ee00ff0e7b82 */ /* 0x001e220000000a00 */
[----:B----4-:R-:W-:-:S05]  /*0260*/  IMAD.WIDE R16, R11, 0x4, R16 ;  /* 0x000000040b107825 */ /* 0x010fca00078e0210 */
[----:B--2---:R2:W-:Y:S04]  /*0270*/  STG.E desc[UR6][R16.64], R21 ;  /* 0x0000001510007986 */ /* 0x0045e8000c101906 */
[----:B------:R-:W4:Y:S04]  /*0280*/  LDG.E R19, desc[UR6][R6.64] ;  /* 0x0000000606137981 */ /* 0x000f28000c1e1900 */
[----:B------:R-:W5:Y:S01]  /*0290*/  LDG.E R23, desc[UR6][R2.64] ;  /* 0x0000000602177981 */ /* 0x000f62000c1e1900 */
[----:B----4-:R-:W-:-:S06]  /*02a0*/  IMAD.WIDE R18, R19, 0x4, R8 ;  /* 0x0000000413127825 */ /* 0x010fcc00078e0208 */
[----:B------:R-:W4:Y:S02]  /*02b0*/  LDG.E R19, desc[UR6][R18.64] ;  /* 0x0000000612137981 */ /* 0x000f24000c1e1900 */
[----:B----4-:R-:W-:-:S05]  /*02c0*/  IADD3 R11, PT, PT, R19, R10, RZ ;  /* 0x0000000a130b7210 */ /* 0x010fca0007ffe0ff */
[----:B-1----:R-:W-:-:S06]  /*02d0*/  IMAD.WIDE R12, R11, 0x4, R12 ;  /* 0x000000040b0c7825 */ /* 0x002fcc00078e020c */
[----:B------:R-:W4:Y:S01]  /*02e0*/  LDG.E R13, desc[UR6][R12.64] ;  /* 0x000000060c0d7981 */ /* 0x000f22000c1e1900 */
[----:B-----5:R-:W-:-:S05]  /*02f0*/  IADD3 R23, PT, PT, R23, R10, RZ ;  /* 0x0000000a17177210 */ /* 0x020fca0007ffe0ff */
[----:B0-----:R-:W-:-:S05]  /*0300*/  IMAD.WIDE R14, R23, 0x4, R14 ;  /* 0x00000004170e7825 */ /* 0x001fca00078e020e */
[----:B----4-:R0:W-:Y:S04]  /*0310*/  STG.E desc[UR6][R14.64], R13 ;  /* 0x0000000d0e007986 */ /* 0x0101e8000c101906 */
[----:B--2---:R-:W2:Y:S04]  /*0320*/  LDG.E R17, desc[UR6][R6.64] ;  /* 0x0000000606117981 */ /* 0x004ea8000c1e1900 */
[----:B------:R-:W4:Y:S01]  /*0330*/  LDG.E R21, desc[UR6][R2.64] ;  /* 0x0000000602157981 */ /* 0x000f22000c1e1900 */
[----:B0-----:R-:W0:Y:S01]  /*0340*/  LDC.64 R14, c[0x0][0x400] ;  /* 0x00010000ff0e7b82 */ /* 0x001e220000000a00 */
[----:B--2---:R-:W-:-:S06]  /*0350*/  IMAD.WIDE R16, R17, 0x4, R8 ;  /* 0x0000000411107825 */ /* 0x004fcc00078e0208 */
[----:B------:R-:W2:Y:S02]  /*0360*/  LDG.E R17, desc[UR6][R16.64] ;  /* 0x0000000610117981 */ /* 0x000ea4000c1e1900 */
[----:B--2---:R-:W-:Y:S01]  /*0370*/  IMAD.IADD R11, R17, 0x1, R10 ;  /* 0x00000001110b7824 */ /* 0x004fe200078e020a */
[----:B----4-:R-:W-:Y:S01]  /*0380*/  IADD3 R21, PT, PT, R21, R10, RZ ;  /* 0x0000000a15157210 */ /* 0x010fe20007ffe0ff */
[----:B------:R-:W1:Y:S03]  /*0390*/  LDC.64 R16, c[0x0][0x3d0] ;  /* 0x0000f400ff107b82 */ /* 0x000e660000000a00 */
[----:B------:R-:W-:-:S04]  /*03a0*/  IADD3 R18, P0, PT, R11, UR8, RZ ;  /* 0x000000080b127c10 */ /* 0x000fc8000ff1e0ff */
[----:B------:R-:W-:-:S06]  /*03b0*/  LEA.HI.X.SX32 R19, R11, UR9, 0x1, P0 ;  /* 0x000000090b137c11 */ /* 0x000fcc00080f0eff */
[----:B------:R-:W2:Y:S01]  /*03c0*/  LDG.E.U8 R19, desc[UR6][R18.64] ;  /* 0x0000000612137981 */ /* 0x000ea2000c1e1100 */
[----:B---3--:R-:W-:-:S04]  /*03d0*/  IADD3 R20, P0, PT, R21, UR10, RZ ;  /* 0x0000000a15147c10 */ /* 0x008fc8000ff1e0ff */
[----:B------:R-:W-:-:S05]  /*03e0*/  LEA.HI.X.SX32 R21, R21, UR11, 0x1, P0 ;  /* 0x0000000b15157c11 */ /* 0x000fca00080f0eff */
[----:B--2---:R2:W-:Y:S04]  /*03f0*/  STG.E.U8 desc[UR6][R20.64], R19 ;  /* 0x0000001314007986 */ /* 0x0045e8000c101106 */
[----:B------:R-:W3:Y:S04]  /*0400*/  LDG.E R13, desc[UR6][R6.64] ;  /* 0x00000006060d7981 */ /* 0x000ee8000c1e1900 */
[----:B------:R-:W4:Y:S01]  /*0410*/  LDG.E R23, desc[UR6][R2.64] ;  /* 0x0000000602177981 */ /* 0x000f22000c1e1900 */
[----:B---3--:R-:W-:-:S06]  /*0420*/  IMAD.WIDE R12, R13, 0x4, R8 ;  /* 0x000000040d0c7825 */ /* 0x008fcc00078e0208 */
[----:B------:R-:W3:Y:S02]  /*0430*/  LDG.E R13, desc[UR6][R12.64] ;  /* 0x000000060c0d7981 */ /* 0x000ee4000c1e1900 */
[----:B---3--:R-:W-:Y:S01]  /*0440*/  IADD3 R11, PT, PT, R13, R10, RZ ;  /* 0x0000000a0d0b7210 */ /* 0x008fe20007ffe0ff */
[----:B----4-:R-:W-:Y:S01]  /*0450*/  IMAD.IADD R23, R23, 0x1, R10 ;  /* 0x0000000117177824 */ /* 0x010fe200078e020a */
[----:B------:R-:W3:Y:S03]  /*0460*/  LDC.64 R12, c[0x0][0x3f0] ;  /* 0x0000fc00ff0c7b82 */ /* 0x000ee60000000a00 */
[----:B0-----:R-:W-:-:S05]  /*0470*/  IMAD.WIDE R14, R11, 0x4, R14 ;  /* 0x000000040b0e7825 */ /* 0x001fca00078e020e */
[----:B------:R0:W4:Y:S01]  /*0480*/  LDG.E R11, desc[UR6][R14.64] ;  /* 0x000000060e0b7981 */ /* 0x000122000c1e1900 */
[----:B-1----:R-:W-:Y:S01]  /*0490*/  IMAD.WIDE R16, R23, 0x4, R16 ;  /* 0x0000000417107825 */ /* 0x002fe200078e0210 */
[----:B0-----:R-:W0:Y:S04]  /*04a0*/  LDC.64 R14, c[0x0][0x3c0] ;  /* 0x0000f000ff0e7b82 */ /* 0x001e280000000a00 */
[----:B----4-:R1:W-:Y:S04]  /*04b0*/  STG.E desc[UR6][R16.64], R11 ;  /* 0x0000000b10007986 */ /* 0x0103e8000c101906 */
[----:B--2---:R-:W2:Y:S04]  /*04c0*/  LDG.E R19, desc[UR6][R6.64] ;  /* 0x0000000606137981 */ /* 0x004ea8000c1e1900 */
[----:B------:R-:W4:Y:S01]  /*04d0*/  LDG.E R21, desc[UR6][R2.64] ;  /* 0x0000000602157981 */ /* 0x000f22000c1e1900 */
[----:B--2---:R-:W-:-:S06]  /*04e0*/  IMAD.WIDE R8, R19, 0x4, R8 ;  /* 0x0000000413087825 */ /* 0x004fcc00078e0208 */
[----:B------:R-:W2:Y:S02]  /*04f0*/  LDG.E R9, desc[UR6][R8.64] ;  /* 0x0000000608097981 */ /* 0x000ea4000c1e1900 */
[----:B--2---:R-:W-:-:S05]  /*0500*/  IADD3 R19, PT, PT, R9, R10, RZ ;  /* 0x0000000a09137210 */ /* 0x004fca0007ffe0ff */
[----:B---3--:R-:W-:-:S06]  /*0510*/  IMAD.WIDE R12, R19, 0x4, R12 ;  /* 0x00000004130c7825 */ /* 0x008fcc00078e020c */
[----:B------:R-:W2:Y:S01]  /*0520*/  LDG.E R13, desc[UR6][R12.64] ;  /* 0x000000060c0d7981 */ /* 0x000ea2000c1e1900 */
[----:B----4-:R-:W-:-:S05]  /*0530*/  IADD3 R21, PT, PT, R21, R10, RZ ;  /* 0x0000000a15157210 */ /* 0x010fca0007ffe0ff */
[----:B0-----:R-:W-:-:S05]  /*0540*/  IMAD.WIDE R14, R21, 0x4, R14 ;  /* 0x00000004150e7825 */ /* 0x001fca00078e020e */
[----:B--2---:R0:W-:Y:S04]  /*0550*/  STG.E desc[UR6][R14.64], R13 ;  /* 0x0000000d0e007986 */ /* 0x0041e8000c101906 */
[----:B-1----:R-:W2:Y:S04]  /*0560*/  LDG.E R16, desc[UR6][R2.64+0x4] ;  /* 0x0000040602107981 */ /* 0x002ea8000c1e1900 */
[----:B------:R-:W2:Y:S01]  /*0570*/  LDG.E R11, desc[UR6][R2.64] ;  /* 0x00000006020b7981 */ /* 0x000ea2000c1e1900 */
[----:B------:R-:W-:Y:S01]  /*0580*/  IADD3 R10, PT, PT, R10, 0x1, RZ ;  /* 0x000000010a0a7810 */ /* 0x000fe20007ffe0ff */
[----:B--2---:R-:W-:-:S05]  /*0590*/  IMAD.IADD R9, R16, 0x1, -R11 ;  /* 0x0000000110097824 */ /* 0x004fca00078e0a0b */
[----:B------:R-:W-:-:S13]  /*05a0*/  ISETP.GE.AND P0, PT, R10, R9, PT ;  /* 0x000000090a00720c */ /* 0x000fda0003f06270 */
[----:B0-----:R-:W-:Y:S05]  /*05b0*/  @!P0 BRA `(.L_x_29) ;  /* 0xfffffff800f88947 */ /* 0x001fea000383ffff */
.L_x_28:
[----:B---3--:R-:W-:Y:S05]  /*05c0*/  BSYNC.RECONVERGENT B0 ;  /* 0x0000000000007941 */ /* 0x008fea0003800200 */
.L_x_27:
[----:B------:R-:W2:Y:S04]  /*05d0*/  LDG.E R2, desc[UR6][R4.64+0x4] ;  /* 0x0000040604027981 */ /* 0x000ea8000c1e1900 */
[----:B------:R-:W2:Y:S01]  /*05e0*/  LDG.E R3, desc[UR6][R4.64] ;  /* 0x0000000604037981 */ /* 0x000ea2000c1e1900 */
[----:B------:R-:W-:Y:S01]  /*05f0*/  BSSY.RECONVERGENT B0, `(.L_x_30) ;  /* 0x0000017000007945 */ /* 0x000fe20003800200 */
[----:B--2---:R-:W-:-:S13]  /*0600*/  ISETP.GT.AND P0, PT, R2, R3, PT ;  /* 0x000000030200720c */ /* 0x004fda0003f04270 */
[----:B------:R-:W-:Y:S05]  /*0610*/  @!P0 BRA `(.L_x_31) ;  /* 0x0000000000508947 */ /* 0x000fea0003800000 */
[----:B------:R-:W-:Y:S01]  /*0620*/  HFMA2 R13, -RZ, RZ, 0, 0 ;  /* 0x00000000ff0d7431 */ /* 0x000fe200000001ff */
[----:B------:R-:W-:-:S07]  /*0630*/  MOV R12, R3 ;  /* 0x00000003000c7202 */ /* 0x000fce0000000f00 */
.L_x_32:
[----:B------:R-:W2:Y:S01]  /*0640*/  LDG.E R9, desc[UR6][R6.64] ;  /* 0x0000000606097981 */ /* 0x000ea2000c1e1900 */
[----:B------:R-:W2:Y:S02]  /*0650*/  LDC.64 R2, c[0x0][0x390] ;  /* 0x0000e400ff027b82 */ /* 0x000ea40000000a00 */
[----:B--2---:R-:W-:-:S06]  /*0660*/  IMAD.WIDE R2, R9, 0x4, R2 ;  /* 0x0000000409027825 */ /* 0x004fcc00078e0202 */
[----:B------:R-:W0:Y:S01]  /*0670*/  LDC.64 R8, c[0x0][0x408] ;  /* 0x00010200ff087b82 */ /* 0x000e220000000a00 */
[----:B------:R-:W2:Y:S02]  /*0680*/  LDG.E R2, desc[UR6][R2.64] ;  /* 0x0000000602027981 */ /* 0x000ea4000c1e1900 */
[----:B--2---:R-:W-:-:S05]  /*0690*/  IADD3 R11, PT, PT, R2, R13, RZ ;  /* 0x0000000d020b7210 */ /* 0x004fca0007ffe0ff */
[----:B0-----:R-:W-:Y:S02]  /*06a0*/  IMAD.WIDE R8, R11, 0x4, R8 ;  /* 0x000000040b087825 */ /* 0x001fe400078e0208 */
[----:B------:R-:W0:Y:S04]  /*06b0*/  LDC.64 R10, c[0x0][0x3d8] ;  /* 0x0000f600ff0a7b82 */ /* 0x000e280000000a00 */
[----:B------:R-:W2:Y:S01]  /*06c0*/  LDG.E R9, desc[UR6][R8.64] ;  /* 0x0000000608097981 */ /* 0x000ea2000c1e1900 */
[----:B------:R-:W-:-:S04]  /*06d0*/  IMAD.IADD R15, R13, 0x1, R12 ;  /* 0x000000010d0f7824 */ /* 0x000fc800078e020c */
[----:B0-----:R-:W-:-:S05]  /*06e0*/  IMAD.WIDE R10, R15, 0x4, R10 ;  /* 0x000000040f0a7825 */ /* 0x001fca00078e020a */
[----:B--2---:R0:W-:Y:S04]  /*06f0*/  STG.E desc[UR6][R10.64], R9 ;  /* 0x000000090a007986 */ /* 0x0041e8000c101906 */
[----:B------:R-:W2:Y:S04]  /*0700*/  LDG.E R15, desc[UR6][R4.64+0x4] ;  /* 0x00000406040f7981 */ /* 0x000ea8000c1e1900 */
[----:B------:R-:W2:Y:S01]  /*0710*/  LDG.E R12, desc[UR6][R4.64] ;  /* 0x00000006040c7981 */ /* 0x000ea2000c1e1900 */
[----:B------:R-:W-:Y:S02]  /*0720*/  IADD3 R13, PT, PT, R13, 0x1, RZ ;  /* 0x000000010d0d7810 */ /* 0x000fe40007ffe0ff */
[----:B--2---:R-:W-:-:S04]  /*0730*/  IADD3 R2, PT, PT, R15, -R12, RZ ;  /* 0x8000000c0f027210 */ /* 0x004fc80007ffe0ff */
[----:B------:R-:W-:-:S13]  /*0740*/  ISETP.GE.AND P0, PT, R13, R2, PT ;  /* 0x000000020d00720c */ /* 0x000fda0003f06270 */
[----:B0-----:R-:W-:Y:S05]  /*0750*/  @!P0 BRA `(.L_x_32) ;  /* 0xfffffffc00b88947 */ /* 0x001fea000383ffff */
.L_x_31:
[----:B------:R-:W-:Y:S05]  /*0760*/  BSYNC.RECONVERGENT B0 ;  /* 0x0000000000007941 */ /* 0x000fea0003800200 */
.L_x_30:
[----:B------:R-:W0:Y:S01]  /*0770*/  LDCU UR5, c[0x0][0x3a8] ;  /* 0x00007500ff0577ac */ /* 0x000e220008000800 */
[----:B------:R-:W-:-:S04]  /*0780*/  IADD3 R0, PT, PT, R0, UR4, RZ ;  /* 0x0000000400007c10 */ /* 0x000fc8000fffe0ff */
[----:B0-----:R-:W-:-:S13]  /*0790*/  ISETP.GE.AND P0, PT, R0, UR5, PT ;  /* 0x0000000500007c0c */ /* 0x001fda000bf06270 */
[----:B------:R-:W-:Y:S05]  /*07a0*/  @!P0 BRA `(.L_x_33) ;  /* 0xfffffff800488947 */ /* 0x000fea000383ffff */
[----:B------:R-:W-:Y:S05]  /*07b0*/  EXIT ;  /* 0x000000000000794d */ /* 0x000fea0003800000 */
.L_x_34:
        /* <DEDUP_REMOVED lines=12> */
.L_x_55:


//--------------------- .text._Z14countSurvivorsPiS_S_S_iS_ --------------------------
	.section	.text._Z14countSurvivorsPiS_S_S_iS_,"ax",@progbits
	.align	128
        .global         _Z14countSurvivorsPiS_S_S_iS_
        .type           _Z14countSurvivorsPiS_S_S_iS_,@function
        .size           _Z14countSurvivorsPiS_S_S_iS_,(.L_x_56 - _Z14countSurvivorsPiS_S_S_iS_)
        .other          _Z14countSurvivorsPiS_S_S_iS_,@"STO_CUDA_ENTRY STV_DEFAULT"
_Z14countSurvivorsPiS_S_S_iS_:
.text._Z14countSurvivorsPiS_S_S_iS_:
        /* <DEDUP_REMOVED lines=11> */
.L_x_35:
[----:B--2---:R-:W0:Y:S08]  /*00b0*/  LDC.64 R2, c[0x0][0x3a8] ;  /* 0x0000ea00ff027b82 */ /* 0x004e300000000a00 */
[----:B------:R-:W2:Y:S08]  /*00c0*/  LDC.64 R4, c[0x0][0x388] ;  /* 0x0000e200ff047b82 */ /* 0x000eb00000000a00 */
[----:B------:R-:W3:Y:S01]  /*00d0*/  LDC.64 R6, c[0x0][0x398] ;  /* 0x0000e600ff067b82 */ /* 0x000ee20000000a00 */
[----:B0-----:R-:W-:-:S07]  /*00e0*/  IMAD.WIDE R2, R0, 0x4, R2 ;  /* 0x0000000400027825 */ /* 0x001fce00078e0202 */
[----:B------:R-:W0:Y:S01]  /*00f0*/  LDC.64 R8, c[0x0][0x380] ;  /* 0x0000e000ff087b82 */ /* 0x000e220000000a00 */
[----:B-1----:R-:W2:Y:S02]  /*0100*/  LDG.E R3, desc[UR6][R2.64] ;  /* 0x0000000602037981 */ /* 0x002ea4000c1e1900 */
[----:B--2---:R-:W-:-:S05]  /*0110*/  IMAD.WIDE R4, R3, 0x4, R4 ;  /* 0x0000000403047825 */ /* 0x004fca00078e0204 */
[----:B------:R-:W2:Y:S04]  /*0120*/  LDG.E R10, desc[UR6][R4.64+0x4] ;  /* 0x00000406040a7981 */ /* 0x000ea8000c1e1900 */
[----:B------:R-:W2:Y:S01]  /*0130*/  LDG.E R11, desc[UR6][R4.64] ;  /* 0x00000006040b7981 */ /* 0x000ea2000c1e1900 */
[----:B---3--:R-:W-:-:S04]  /*0140*/  IMAD.WIDE R6, R0, 0x4, R6 ;  /* 0x0000000400067825 */ /* 0x008fc800078e0206 */
[----:B0-----:R-:W-:Y:S02]  /*0150*/  IMAD.WIDE R8, R3, 0x4, R8 ;  /* 0x0000000403087825 */ /* 0x001fe400078e0208 */
[----:B------:R-:W0:Y:S01]  /*0160*/  LDC.64 R2, c[0x0][0x390] ;  /* 0x0000e400ff027b82 */ /* 0x000e220000000a00 */
[----:B--2---:R-:W-:-:S05]  /*0170*/  IADD3 R11, PT, PT, R10, -R11, RZ ;  /* 0x8000000b0a0b7210 */ /* 0x004fca0007ffe0ff */
[----:B------:R2:W-:Y:S04]  /*0180*/  STG.E desc[UR6][R6.64+0x4], R11 ;  /* 0x0000040b06007986 */ /* 0x0005e8000c101906 */
[----:B------:R-:W3:Y:S04]  /*0190*/  LDG.E R10, desc[UR6][R8.64+0x4] ;  /* 0x00000406080a7981 */ /* 0x000ee8000c1e1900 */
[----:B------:R-:W3:Y:S01]  /*01a0*/  LDG.E R13, desc[UR6][R8.64] ;  /* 0x00000006080d7981 */ /* 0x000ee2000c1e1900 */
[C---:B0-----:R-:W-:Y:S01]  /*01b0*/  IMAD.WIDE R2, R0.reuse, 0x4, R2 ;  /* 0x0000000400027825 */ /* 0x041fe200078e0202 */
[----:B------:R-:W-:-:S04]  /*01c0*/  IADD3 R0, PT, PT, R0, UR4, RZ ;  /* 0x0000000400007c10 */ /* 0x000fc8000fffe0ff */
[----:B------:R-:W-:Y:S02]  /*01d0*/  ISETP.GE.AND P0, PT, R0, UR8, PT ;  /* 0x0000000800007c0c */ /* 0x000fe4000bf06270 */
[----:B---3--:R-:W-:-:S05]  /*01e0*/  IADD3 R13, PT, PT, R10, -R13, RZ ;  /* 0x8000000d0a0d7210 */ /* 0x008fca0007ffe0ff */
[----:B------:R2:W-:Y:S06]  /*01f0*/  STG.E desc[UR6][R2.64+0x4], R13 ;  /* 0x0000040d02007986 */ /* 0x0005ec000c101906 */
[----:B------:R-:W-:Y:S05]  /*0200*/  @!P0 BRA `(.L_x_35) ;  /* 0xfffffffc00a88947 */ /* 0x000fea000383ffff */
[----:B------:R-:W-:Y:S05]  /*0210*/  EXIT ;  /* 0x000000000000794d */ /* 0x000fea0003800000 */
.L_x_36:
        /* <DEDUP_REMOVED lines=14> */
.L_x_56:


//--------------------- .text._Z20countOffspringsNodesPiS_iS_S_iS_i --------------------------
	.section	.text._Z20countOffspringsNodesPiS_iS_S_iS_i,"ax",@progbits
	.align	128
        .global         _Z20countOffspringsNodesPiS_iS_S_iS_i
        .type           _Z20countOffspringsNodesPiS_iS_S_iS_i,@function
        .size           _Z20countOffspringsNodesPiS_iS_S_iS_i,(.L_x_57 - _Z20countOffspringsNodesPiS_iS_S_iS_i)
        .other          _Z20countOffspringsNodesPiS_iS_S_iS_i,@"STO_CUDA_ENTRY STV_DEFAULT"
_Z20countOffspringsNodesPiS_iS_S_iS_i:
.text._Z20countOffspringsNodesPiS_iS_S_iS_i:
        /* <DEDUP_REMOVED lines=11> */
.L_x_40:
[----:B------:R-:W0:Y:S08]  /*00b0*/  LDC.64 R2, c[0x0][0x380] ;  /* 0x0000e000ff027b82 */ /* 0x000e300000000a00 */
[----:B------:R-:W2:Y:S08]  /*00c0*/  LDC.64 R4, c[0x0][0x388] ;  /* 0x0000e200ff047b82 */ /* 0x000eb00000000a00 */
[----:B------:R-:W3:Y:S01]  /*00d0*/  LDC.64 R8, c[0x0][0x3a0] ;  /* 0x0000e800ff087b82 */ /* 0x000ee20000000a00 */
[----:B0-----:R-:W-:-:S06]  /*00e0*/  IMAD.WIDE R2, R0, 0x4, R2 ;  /* 0x0000000400027825 */ /* 0x001fcc00078e0202 */
[----:B-1----:R-:W3:Y:S01]  /*00f0*/  LDG.E R3, desc[UR6][R2.64] ;  /* 0x0000000602037981 */ /* 0x002ee2000c1e1900 */
[----:B--2---:R-:W-:-:S06]  /*0100*/  IMAD.WIDE R4, R0, 0x4, R4 ;  /* 0x0000000400047825 */ /* 0x004fcc00078e0204 */
[----:B------:R-:W2:Y:S01]  /*0110*/  LDG.E R5, desc[UR6][R4.64] ;  /* 0x0000000604057981 */ /* 0x000ea2000c1e1900 */
[----:B---3--:R-:W-:-:S05]  /*0120*/  IMAD.WIDE R6, R3, 0x4, R8 ;  /* 0x0000000403067825 */ /* 0x008fca00078e0208 */
[----:B------:R-:W3:Y:S04]  /*0130*/  LDG.E R10, desc[UR6][R6.64] ;  /* 0x00000006060a7981 */ /* 0x000ee8000c1e1900 */
[----:B------:R-:W3:Y:S01]  /*0140*/  LDG.E R15, desc[UR6][R6.64+0x4] ;  /* 0x00000406060f7981 */ /* 0x000ee2000c1e1900 */
[----:B--2---:R-:W-:-:S05]  /*0150*/  IMAD.WIDE R8, R5, 0x4, R8 ;  /* 0x0000000405087825 */ /* 0x004fca00078e0208 */
[----:B------:R0:W5:Y:S04]  /*0160*/  LDG.E R11, desc[UR6][R8.64] ;  /* 0x00000006080b7981 */ /* 0x000168000c1e1900 */
[----:B------:R0:W5:Y:S01]  /*0170*/  LDG.E R12, desc[UR6][R8.64+0x4] ;  /* 0x00000406080c7981 */ /* 0x000162000c1e1900 */
[----:B------:R-:W-:Y:S01]  /*0180*/  BSSY.RECONVERGENT B0, `(.L_x_37) ;  /* 0x0000020000007945 */ /* 0x000fe20003800200 */
[----:B------:R-:W-:Y:S01]  /*0190*/  IMAD.MOV.U32 R13, RZ, RZ, RZ ;  /* 0x000000ffff0d7224 */ /* 0x000fe200078e00ff */
[----:B---3--:R-:W-:-:S13]  /*01a0*/  ISETP.NE.AND P0, PT, R10, R15, PT ;  /* 0x0000000f0a00720c */ /* 0x008fda0003f05270 */
[----:B0-----:R-:W-:Y:S05]  /*01b0*/  @!P0 BRA `(.L_x_38) ;  /* 0x0000000000708947 */ /* 0x001fea0003800000 */
[----:B------:R-:W0:Y:S01]  /*01c0*/  LDC.64 R2, c[0x0][0x398] ;  /* 0x0000e600ff027b82 */ /* 0x000e220000000a00 */
[----:B------:R-:W-:Y:S02]  /*01d0*/  HFMA2 R13, -RZ, RZ, 0, 0 ;  /* 0x00000000ff0d7431 */ /* 0x000fe400000001ff */
[----:B-----5:R-:W-:-:S07]  /*01e0*/  IMAD.MOV.U32 R9, RZ, RZ, R11 ;  /* 0x000000ffff097224 */ /* 0x020fce00078e000b */
.L_x_39:
[-C--:B------:R-:W-:Y:S01]  /*01f0*/  ISETP.NE.AND P0, PT, R9, R12.reuse, PT ;  /* 0x0000000c0900720c */ /* 0x080fe20003f05270 */
[----:B------:R-:W-:Y:S01]  /*0200*/  IMAD.MOV.U32 R14, RZ, RZ, R9 ;  /* 0x000000ffff0e7224 */ /* 0x000fe200078e0009 */
[----:B------:R-:W-:Y:S01]  /*0210*/  MOV R11, R12 ;  /* 0x0000000c000b7202 */ /* 0x000fe20000000f00 */
[----:B------:R-:W-:-:S10]  /*0220*/  IMAD.MOV.U32 R16, RZ, RZ, R10 ;  /* 0x000000ffff107224 */ /* 0x000fd400078e000a */
[----:B------:R-:W-:Y:S05]  /*0230*/  @!P0 BRA `(.L_x_38) ;  /* 0x0000000000508947 */ /* 0x000fea0003800000 */
[----:B0-----:R-:W-:-:S04]  /*0240*/  IMAD.WIDE R4, R10, 0x4, R2 ;  /* 0x000000040a047825 */ /* 0x001fc800078e0202 */
[C---:B------:R-:W-:Y:S02]  /*0250*/  IMAD.WIDE R6, R9.reuse, 0x4, R2 ;  /* 0x0000000409067825 */ /* 0x040fe400078e0202 */
[----:B------:R-:W2:Y:S04]  /*0260*/  LDG.E R4, desc[UR6][R4.64] ;  /* 0x0000000604047981 */ /* 0x000ea8000c1e1900 */
[----:B------:R-:W2:Y:S01]  /*0270*/  LDG.E R7, desc[UR6][R6.64] ;  /* 0x0000000606077981 */ /* 0x000ea2000c1e1900 */
[----:B------:R-:W-:Y:S02]  /*0280*/  VIADD R10, R10, 0x1 ;  /* 0x000000010a0a7836 */ /* 0x000fe40000000000 */
[----:B------:R-:W-:Y:S02]  /*0290*/  VIADD R9, R9, 0x1 ;  /* 0x0000000109097836 */ /* 0x000fe40000000000 */
[----:B------:R-:W-:Y:S01]  /*02a0*/  VIADD R13, R13, 0x1 ;  /* 0x000000010d0d7836 */ /* 0x000fe20000000000 */
[----:B--2---:R-:W-:-:S04]  /*02b0*/  ISETP.NE.AND P0, PT, R4, R7, PT ;  /* 0x000000070400720c */ /* 0x004fc80003f05270 */
[CC--:B------:R-:W-:Y:S02]  /*02c0*/  ISETP.GE.AND P2, PT, R4.reuse, R7.reuse, P0 ;  /* 0x000000070400720c */ /* 0x0c0fe40000746270 */
[----:B------:R-:W-:-:S07]  /*02d0*/  ISETP.GE.OR P1, PT, R4, R7, !P0 ;  /* 0x000000070400720c */ /* 0x000fce0004726670 */
[----:B------:R-:W-:Y:S02]  /*02e0*/  @P0 IMAD.MOV.U32 R8, RZ, RZ, R10 ;  /* 0x000000ffff080224 */ /* 0x000fe400078e000a */
[----:B------:R-:W-:Y:S02]  /*02f0*/  @P0 IMAD.MOV.U32 R4, RZ, RZ, R9 ;  /* 0x000000ffff040224 */ /* 0x000fe400078e0009 */
[----:B------:R-:W-:Y:S02]  /*0300*/  @P2 IADD3 R8, PT, PT, R16, RZ, RZ ;  /* 0x000000ff10082210 */ /* 0x000fe40007ffe0ff */
[----:B------:R-:W-:Y:S02]  /*0310*/  @!P1 IADD3 R4, PT, PT, R14, RZ, RZ ;  /* 0x000000ff0e049210 */ /* 0x000fe40007ffe0ff */
[----:B------:R-:W-:Y:S02]  /*0320*/  @P0 MOV R10, R8 ;  /* 0x00000008000a0202 */ /* 0x000fe40000000f00 */
[----:B------:R-:W-:-:S02]  /*0330*/  @P0 MOV R9, R4 ;  /* 0x0000000400090202 */ /* 0x000fc40000000f00 */
[----:B------:R-:W-:-:S13]  /*0340*/  ISETP.NE.AND P2, PT, R10, R15, PT ;  /* 0x0000000f0a00720c */ /* 0x000fda0003f45270 */
[----:B------:R-:W-:Y:S05]  /*0350*/  @P2 BRA `(.L_x_39) ;  /* 0xfffffffc00a42947 */ /* 0x000fea000383ffff */
[----:B------:R-:W-:Y:S01]  /*0360*/  IMAD.MOV.U32 R11, RZ, RZ, R9 ;  /* 0x000000ffff0b7224 */ /* 0x000fe200078e0009 */
[----:B------:R-:W-:-:S07]  /*0370*/  MOV R10, R15 ;  /* 0x0000000f000a7202 */ /* 0x000fce0000000f00 */
.L_x_38:
[----:B------:R-:W-:Y:S05]  /*0380*/  BSYNC.RECONVERGENT B0 ;  /* 0x0000000000007941 */ /* 0x000fea0003800200 */
.L_x_37:
[----:B------:R-:W1:Y:S01]  /*0390*/  LDCU UR5, c[0x0][0x3b8] ;  /* 0x00007700ff0577ac */ /* 0x000e620008000800 */
[----:B0-----:R-:W0:Y:S01]  /*03a0*/  LDC.64 R2, c[0x0][0x3b0] ;  /* 0x0000ec00ff027b82 */ /* 0x001e220000000a00 */
[C---:B------:R-:W-:Y:S02]  /*03b0*/  ISETP.NE.AND P0, PT, R10.reuse, R15, PT ;  /* 0x0000000f0a00720c */ /* 0x040fe40003f05270 */
[----:B------:R-:W-:-:S04]  /*03c0*/  IADD3 R10, PT, PT, -R10, R13, R15 ;  /* 0x0000000d0a0a7210 */ /* 0x000fc80007ffe10f */
[----:B------:R-:W-:Y:S02]  /*03d0*/  SEL R10, R13, R10, !P0 ;  /* 0x0000000a0d0a7207 */ /* 0x000fe40004000000 */
[C---:B-----5:R-:W-:Y:S02]  /*03e0*/  ISETP.NE.AND P0, PT, R11.reuse, R12, PT ;  /* 0x0000000c0b00720c */ /* 0x060fe40003f05270 */
[----:B------:R-:W-:-:S04]  /*03f0*/  IADD3 R11, PT, PT, -R11, R10, R12 ;  /* 0x0000000a0b0b7210 */ /* 0x000fc80007ffe10c */
[----:B------:R-:W-:Y:S01]  /*0400*/  SEL R11, R10, R11, !P0 ;  /* 0x0000000b0a0b7207 */ /* 0x000fe20004000000 */
[C---:B-1----:R-:W-:Y:S01]  /*0410*/  VIADD R5, R0.reuse, UR5 ;  /* 0x0000000500057c36 */ /* 0x042fe20008000000 */
[----:B------:R-:W1:Y:S01]  /*0420*/  LDCU UR5, c[0x0][0x390] ;  /* 0x00007200ff0577ac */ /* 0x000e620008000800 */
[----:B------:R-:W-:Y:S02]  /*0430*/  IADD3 R0, PT, PT, R0, UR4, RZ ;  /* 0x0000000400007c10 */ /* 0x000fe4000fffe0ff */
[----:B0-----:R-:W-:-:S05]  /*0440*/  IMAD.WIDE R2, R5, 0x4, R2 ;  /* 0x0000000405027825 */ /* 0x001fca00078e0202 */
[----:B------:R0:W-:Y:S01]  /*0450*/  STG.E desc[UR6][R2.64], R11 ;  /* 0x0000000b02007986 */ /* 0x0001e2000c101906 */
[----:B-1----:R-:W-:-:S13]  /*0460*/  ISETP.GE.AND P0, PT, R0, UR5, PT ;  /* 0x0000000500007c0c */ /* 0x002fda000bf06270 */
[----:B0-----:R-:W-:Y:S05]  /*0470*/  @!P0 BRA `(.L_x_40) ;  /* 0xfffffffc000c8947 */ /* 0x001fea000383ffff */
[----:B------:R-:W-:Y:S05]  /*0480*/  EXIT ;  /* 0x000000000000794d */ /* 0x000fea0003800000 */
.L_x_41:
        /* <DEDUP_REMOVED lines=15> */
.L_x_57:


//--------------------- .text._Z15countOffspringsPiS_iS_S_iS_i --------------------------
	.section	.text._Z15countOffspringsPiS_iS_S_iS_i,"ax",@progbits
	.align	128
        .global         _Z15countOffspringsPiS_iS_S_iS_i
        .type           _Z15countOffspringsPiS_iS_S_iS_i,@function
        .size           _Z15countOffspringsPiS_iS_S_iS_i,(.L_x_58 - _Z15countOffspringsPiS_iS_S_iS_i)
        .other          _Z15countOffspringsPiS_iS_S_iS_i,@"STO_CUDA_ENTRY STV_DEFAULT"
_Z15countOffspringsPiS_iS_S_iS_i:
.text._Z15countOffspringsPiS_iS_S_iS_i:
        /* <DEDUP_REMOVED lines=11> */
.L_x_45:
        /* <DEDUP_REMOVED lines=20> */
.L_x_44:
        /* <DEDUP_REMOVED lines=25> */
.L_x_43:
[----:B------:R-:W-:Y:S05]  /*0380*/  BSYNC.RECONVERGENT B0 ;  /* 0x0000000000007941 */ /* 0x000fea0003800200 */
.L_x_42:
        /* <DEDUP_REMOVED lines=16> */
.L_x_46:
        /* <DEDUP_REMOVED lines=15> */
.L_x_58:


//--------------------- .text._Z13updateYKernelPiS_i --------------------------
	.section	.text._Z13updateYKernelPiS_i,"ax",@progbits
	.align	128
        .global         _Z13updateYKernelPiS_i
        .type           _Z13updateYKernelPiS_i,@function
        .size           _Z13updateYKernelPiS_i,(.L_x_59 - _Z13updateYKernelPiS_i)
        .other          _Z13updateYKernelPiS_i,@"STO_CUDA_ENTRY STV_DEFAULT"
_Z13updateYKernelPiS_i:
.text._Z13updateYKernelPiS_i:
[----:B------:R-:W-:Y:S01]  /*0000*/  LDC R1, c[0x0][0x37c] ;  /* 0x0000df00ff017b82 */ /* 0x000fe20000000800 */
[----:B------:R-:W0:Y:S02]  /*0010*/  S2R R9, SR_CTAID.X ;  /* 0x0000000000097919 */ /* 0x000e240000002500 */
[----:B0-----:R-:W-:-:S13]  /*0020*/  ISETP.NE.AND P0, PT, R9, RZ, PT ;  /* 0x000000ff0900720c */ /* 0x001fda0003f05270 */
[----:B------:R-:W-:Y:S05]  /*0030*/  @!P0 EXIT ;  /* 0x000000000000894d */ /* 0x000fea0003800000 */
[----:B------:R-:W0:Y:S01]  /*0040*/  S2R R0, SR_TID.X ;  /* 0x0000000000007919 */ /* 0x000e220000002100 */
[----:B------:R-:W0:Y:S01]  /*0050*/  LDCU UR4, c[0x0][0x360] ;  /* 0x00006c00ff0477ac */ /* 0x000e220008000800 */
[----:B------:R-:W1:Y:S01]  /*0060*/  LDCU UR5, c[0x0][0x390] ;  /* 0x00007200ff0577ac */ /* 0x000e620008000800 */
[----:B0-----:R-:W-:-:S05]  /*0070*/  IMAD R7, R9, UR4, R0 ;  /* 0x0000000409077c24 */ /* 0x001fca000f8e0200 */
[----:B-1----:R-:W-:-:S13]  /*0080*/  ISETP.GE.U32.AND P0, PT, R7, UR5, PT ;  /* 0x0000000507007c0c */ /* 0x002fda000bf06070 */
[----:B------:R-:W-:Y:S05]  /*0090*/  @P0 EXIT ;  /* 0x000000000000094d */ /* 0x000fea0003800000 */
[----:B------:R-:W0:Y:S01]  /*00a0*/  LDC.64 R2, c[0x0][0x388] ;  /* 0x0000e200ff027b82 */ /* 0x000e220000000a00 */
[----:B------:R-:W1:Y:S01]  /*00b0*/  LDCU.64 UR4, c[0x0][0x358] ;  /* 0x00006b00ff0477ac */ /* 0x000e620008000a00 */
[----:B------:R-:W-:-:S06]  /*00c0*/  IADD3 R9, PT, PT, R9, -0x1, RZ ;  /* 0xffffffff09097810 */ /* 0x000fcc0007ffe0ff */
[----:B------:R-:W2:Y:S01]  /*00d0*/  LDC.64 R4, c[0x0][0x380] ;  /* 0x0000e000ff047b82 */ /* 0x000ea20000000a00 */
[----:B0-----:R-:W-:-:S06]  /*00e0*/  IMAD.WIDE.U32 R2, R9, 0x4, R2 ;  /* 0x0000000409027825 */ /* 0x001fcc00078e0002 */
[----:B-1----:R-:W3:Y:S01]  /*00f0*/  LDG.E R2, desc[UR4][R2.64] ;  /* 0x0000000402027981 */ /* 0x002ee2000c1e1900 */
[----:B--2---:R-:W-:-:S05]  /*0100*/  IMAD.WIDE.U32 R4, R7, 0x4, R4 ;  /* 0x0000000407047825 */ /* 0x004fca00078e0004 */
[----:B------:R-:W3:Y:S02]  /*0110*/  LDG.E R7, desc[UR4][R4.64] ;  /* 0x0000000404077981 */ /* 0x000ee4000c1e1900 */
[----:B---3--:R-:W-:-:S05]  /*0120*/  IADD3 R7, PT, PT, R2, R7, RZ ;  /* 0x0000000702077210 */ /* 0x008fca0007ffe0ff */
[----:B------:R-:W-:Y:S01]  /*0130*/  STG.E desc[UR4][R4.64], R7 ;  /* 0x0000000704007986 */ /* 0x000fe2000c101904 */
[----:B------:R-:W-:Y:S05]  /*0140*/  EXIT ;  /* 0x000000000000794d */ /* 0x000fea0003800000 */
.L_x_47:
        /* <DEDUP_REMOVED lines=11> */
.L_x_59:


//--------------------- .text._Z11scanKernelSPii  --------------------------
	.section	.text._Z11scanKernelSPii,"ax",@progbits
	.align	128
        .global         _Z11scanKernelSPii
        .type           _Z11scanKernelSPii,@function
        .size           _Z11scanKernelSPii,(.L_x_60 - _Z11scanKernelSPii)
        .other          _Z11scanKernelSPii,@"STO_CUDA_ENTRY STV_DEFAULT"
_Z11scanKernelSPii:
.text._Z11scanKernelSPii:
[----:B------:R-:W-:Y:S01]  /*0000*/  LDC R1, c[0x0][0x37c] ;  /* 0x0000df00ff017b82 */ /* 0x000fe20000000800 */
[----:B------:R-:W0:Y:S01]  /*0010*/  S2R R7, SR_TID.X ;  /* 0x0000000000077919 */ /* 0x000e220000002100 */
[----:B------:R-:W0:Y:S01]  /*0020*/  LDCU UR4, c[0x0][0x360] ;  /* 0x00006c00ff0477ac */ /* 0x000e220008000800 */
[----:B------:R-:W0:Y:S01]  /*0030*/  S2R R0, SR_CTAID.X ;  /* 0x0000000000007919 */ /* 0x000e220000002500 */
[----:B------:R-:W1:Y:S01]  /*0040*/  LDCU UR6, c[0x0][0x388] ;  /* 0x00007100ff0677ac */ /* 0x000e620008000800 */
[----:B------:R-:W2:Y:S01]  /*0050*/  LDCU.64 UR8, c[0x0][0x358] ;  /* 0x00006b00ff0877ac */ /* 0x000ea20008000a00 */
[----:B0-----:R-:W-:-:S05]  /*0060*/  IMAD R5, R0, UR4, R7 ;  /* 0x0000000400057c24 */ /* 0x001fca000f8e0207 */
[----:B-1----:R-:W-:-:S13]  /*0070*/  ISETP.GE.U32.AND P0, PT, R5, UR6, PT ;  /* 0x0000000605007c0c */ /* 0x002fda000bf06070 */
[----:B------:R-:W0:Y:S02]  /*0080*/  @!P0 LDC.64 R2, c[0x0][0x380] ;  /* 0x0000e000ff028b82 */ /* 0x000e240000000a00 */
[----:B0-----:R-:W-:-:S06]  /*0090*/  @!P0 IMAD.WIDE.U32 R2, R5, 0x4, R2 ;  /* 0x0000000405028825 */ /* 0x001fcc00078e0002 */
[----:B--2---:R-:W2:Y:S01]  /*00a0*/  @!P0 LDG.E R3, desc[UR8][R2.64] ;  /* 0x0000000802038981 */ /* 0x004ea2000c1e1900 */
[----:B------:R-:W0:Y:S01]  /*00b0*/  S2UR UR5, SR_CgaCtaId ;  /* 0x00000000000579c3 */ /* 0x000e220000008800 */
[----:B------:R-:W-:Y:S01]  /*00c0*/  UMOV UR4, 0x400 ;  /* 0x0000040000047882 */ /* 0x000fe20000000000 */
[----:B------:R-:W-:Y:S02]  /*00d0*/  UISETP.GE.AND UP0, UPT, UR6, 0x2, UPT ;  /* 0x000000020600788c */ /* 0x000fe4000bf06270 */
[----:B0-----:R-:W-:-:S06]  /*00e0*/  ULEA UR4, UR5, UR4, 0x18 ;  /* 0x0000000405047291 */ /* 0x001fcc000f8ec0ff */
[----:B------:R-:W-:-:S05]  /*00f0*/  LEA R0, R7, UR4, 0x2 ;  /* 0x0000000407007c11 */ /* 0x000fca000f8e10ff */
[----:B--2---:R0:W-:Y:S04]  /*0100*/  @!P0 STS [R0], R3 ;  /* 0x0000000300008388 */ /* 0x0041e80000000800 */
[----:B------:R0:W-:Y:S01]  /*0110*/  @P0 STS [R0], RZ ;  /* 0x000000ff00000388 */ /* 0x0001e20000000800 */
[----:B------:R-:W-:Y:S06]  /*0120*/  BAR.SYNC.DEFER_BLOCKING 0x0 ;  /* 0x0000000000007b1d */ /* 0x000fec0000010000 */
[----:B------:R-:W-:Y:S05]  /*0130*/  BRA.U !UP0, `(.L_x_48) ;  /* 0x00000001083c7547 */ /* 0x000fea000b800000 */
[----:B0-----:R-:W-:Y:S01]  /*0140*/  IMAD.MOV.U32 R3, RZ, RZ, RZ ;  /* 0x000000ffff037224 */ /* 0x001fe200078e00ff */
[----:B------:R-:W0:Y:S01]  /*0150*/  LDCU UR6, c[0x0][0x388] ;  /* 0x00007100ff0677ac */ /* 0x000e220008000800 */
[----:B------:R-:W-:-:S05]  /*0160*/  UMOV UR5, 0x1 ;  /* 0x0000000100057882 */ /* 0x000fca0000000000 */
.L_x_49:
[----:B------:R-:W-:-:S13]  /*0170*/  ISETP.GE.U32.AND P0, PT, R7, UR5, PT ;  /* 0x0000000507007c0c */ /* 0x000fda000bf06070 */
[----:B------:R-:W-:Y:S01]  /*0180*/  @P0 IADD3 R2, PT, PT, R7, -UR5, RZ ;  /* 0x8000000507020c10 */ /* 0x000fe2000fffe0ff */
[----:B------:R-:W-:-:S03]  /*0190*/  USHF.L.U32 UR5, UR5, 0x1, URZ ;  /* 0x0000000105057899 */ /* 0x000fc600080006ff */
[----:B------:R-:W-:Y:S01]  /*01a0*/  @P0 LEA R4, R2, UR4, 0x2 ;  /* 0x0000000402040c11 */ /* 0x000fe2000f8e10ff */
[----:B0-----:R-:W-:Y:S01]  /*01b0*/  UISETP.GE.AND UP0, UPT, UR5, UR6, UPT ;  /* 0x000000060500728c */ /* 0x001fe2000bf06270 */
[----:B------:R-:W-:Y:S04]  /*01c0*/  @P0 LDS R2, [R0] ;  /* 0x0000000000020984 */ /* 0x000fe80000000800 */
[----:B------:R-:W0:Y:S02]  /*01d0*/  @P0 LDS R5, [R4] ;  /* 0x0000000004050984 */ /* 0x000e240000000800 */
[----:B01----:R-:W-:Y:S01]  /*01e0*/  @P0 IMAD.IADD R3, R2, 0x1, R5 ;  /* 0x0000000102030824 */ /* 0x003fe200078e0205 */
[----:B------:R-:W-:Y:S06]  /*01f0*/  BAR.SYNC.DEFER_BLOCKING 0x0 ;  /* 0x0000000000007b1d */ /* 0x000fec0000010000 */
[----:B------:R1:W-:Y:S02]  /*0200*/  @P0 STS [R0], R3 ;  /* 0x0000000300000388 */ /* 0x0003e40000000800 */
[----:B------:R-:W-:Y:S06]  /*0210*/  BAR.SYNC.DEFER_BLOCKING 0x0 ;  /* 0x0000000000007b1d */ /* 0x000fec0000010000 */
[----:B------:R-:W-:Y:S05]  /*0220*/  BRA.U !UP0, `(.L_x_49) ;  /* 0xfffffffd08d07547 */ /* 0x000fea000b83ffff */
.L_x_48:
[----:B------:R-:W-:-:S13]  /*0230*/  ISETP.GE.U32.AND P0, PT, R7, UR6, PT ;  /* 0x0000000607007c0c */ /* 0x000fda000bf06070 */
[----:B------:R-:W-:Y:S05]  /*0240*/  @P0 EXIT ;  /* 0x000000000000094d */ /* 0x000fea0003800000 */
[----:B------:R-:W2:Y:S01]  /*0250*/  LDS R5, [R0] ;  /* 0x0000000000057984 */ /* 0x000ea20000000800 */
[----:B01----:R-:W0:Y:S02]  /*0260*/  LDC.64 R2, c[0x0][0x380] ;  /* 0x0000e000ff027b82 */ /* 0x003e240000000a00 */
[----:B0-----:R-:W-:-:S05]  /*0270*/  IMAD.WIDE.U32 R2, R7, 0x4, R2 ;  /* 0x0000000407027825 */ /* 0x001fca00078e0002 */
[----:B--2---:R-:W-:Y:S01]  /*0280*/  STG.E desc[UR8][R2.64], R5 ;  /* 0x0000000502007986 */ /* 0x004fe2000c101908 */
[----:B------:R-:W-:Y:S05]  /*0290*/  EXIT ;  /* 0x000000000000794d */ /* 0x000fea0003800000 */
.L_x_50:
        /* <DEDUP_REMOVED lines=14> */
.L_x_60:


//--------------------- .text._Z11scanKernelXPiS_S_i --------------------------
	.section	.text._Z11scanKernelXPiS_S_i,"ax",@progbits
	.align	128
        .global         _Z11scanKernelXPiS_S_i
        .type           _Z11scanKernelXPiS_S_i,@function
        .size           _Z11scanKernelXPiS_S_i,(.L_x_61 - _Z11scanKernelXPiS_S_i)
        .other          _Z11scanKernelXPiS_S_i,@"STO_CUDA_ENTRY STV_DEFAULT"
_Z11scanKernelXPiS_S_i:
.text._Z11scanKernelXPiS_S_i:
[----:B------:R-:W-:Y:S01]  /*0000*/  LDC R1, c[0x0][0x37c] ;  /* 0x0000df00ff017b82 */ /* 0x000fe20000000800 */
[----:B------:R-:W0:Y:S07]  /*0010*/  S2R R11, SR_CTAID.X ;  /* 0x00000000000b7919 */ /* 0x000e2e0000002500 */
[----:B------:R-:W0:Y:S01]  /*0020*/  LDC R8, c[0x0][0x360] ;  /* 0x0000d800ff087b82 */ /* 0x000e220000000800 */
[----:B------:R-:W1:Y:S01]  /*0030*/  LDCU.64 UR6, c[0x0][0x358] ;  /* 0x00006b00ff0677ac */ /* 0x000e620008000a00 */
[----:B------:R-:W2:Y:S06]  /*0040*/  S2R R9, SR_TID.X ;  /* 0x0000000000097919 */ /* 0x000eac0000002100 */
[----:B------:R-:W3:Y:S01]  /*0050*/  LDC R7, c[0x0][0x398] ;  /* 0x0000e600ff077b82 */ /* 0x000ee20000000800 */
[----:B0-----:R-:W-:-:S04]  /*0060*/  IMAD R0, R8, R11, RZ ;  /* 0x0000000b08007224 */ /* 0x001fc800078e02ff */
[----:B--2---:R-:W-:-:S05]  /*0070*/  IMAD.IADD R5, R0, 0x1, R9 ;  /* 0x0000000100057824 */ /* 0x004fca00078e0209 */
[----:B---3--:R-:W-:-:S13]  /*0080*/  ISETP.GE.U32.AND P1, PT, R5, R7, PT ;  /* 0x000000070500720c */ /* 0x008fda0003f26070 */
[----:B------:R-:W0:Y:S02]  /*0090*/  @!P1 LDC.64 R2, c[0x0][0x390] ;  /* 0x0000e400ff029b82 */ /* 0x000e240000000a00 */
[----:B0-----:R-:W-:-:S06]  /*00a0*/  @!P1 IMAD.WIDE.U32 R2, R5, 0x4, R2 ;  /* 0x0000000405029825 */ /* 0x001fcc00078e0002 */
[----:B-1----:R-:W2:Y:S01]  /*00b0*/  @!P1 LDG.E R3, desc[UR6][R2.64] ;  /* 0x0000000602039981 */ /* 0x002ea2000c1e1900 */
[----:B------:R-:W0:Y:S01]  /*00c0*/  S2UR UR5, SR_CgaCtaId ;  /* 0x00000000000579c3 */ /* 0x000e220000008800 */
[----:B------:R-:W-:Y:S01]  /*00d0*/  VIADD R4, R0, 0x1 ;  /* 0x0000000100047836 */ /* 0x000fe20000000000 */
[----:B------:R-:W-:Y:S01]  /*00e0*/  ISETP.GE.U32.AND P0, PT, R8, 0x2, PT ;  /* 0x000000020800780c */ /* 0x000fe20003f06070 */
[----:B------:R-:W-:-:S03]  /*00f0*/  UMOV UR4, 0x400 ;  /* 0x0000040000047882 */ /* 0x000fc60000000000 */
[----:B------:R-:W-:Y:S01]  /*0100*/  ISETP.GE.U32.OR P0, PT, R4, R7, !P0 ;  /* 0x000000070400720c */ /* 0x000fe20004706470 */
[----:B0-----:R-:W-:-:S06]  /*0110*/  ULEA UR4, UR5, UR4, 0x18 ;  /* 0x0000000405047291 */ /* 0x001fcc000f8ec0ff */
[----:B------:R-:W-:-:S05]  /*0120*/  LEA R4, R9, UR4, 0x2 ;  /* 0x0000000409047c11 */ /* 0x000fca000f8e10ff */
[----:B--2---:R0:W-:Y:S04]  /*0130*/  @!P1 STS [R4], R3 ;  /* 0x0000000304009388 */ /* 0x0041e80000000800 */
[----:B------:R0:W-:Y:S01]  /*0140*/  @P1 STS [R4], RZ ;  /* 0x000000ff04001388 */ /* 0x0001e20000000800 */
[----:B------:R-:W-:Y:S06]  /*0150*/  BAR.SYNC.DEFER_BLOCKING 0x0 ;  /* 0x0000000000007b1d */ /* 0x000fec0000010000 */
[----:B------:R-:W-:Y:S05]  /*0160*/  @P0 BRA `(.L_x_51) ;  /* 0x0000000000480947 */ /* 0x000fea0003800000 */
[----:B------:R-:W1:Y:S01]  /*0170*/  LDC R10, c[0x0][0x398] ;  /* 0x0000e600ff0a7b82 */ /* 0x000e620000000800 */
[----:B0-----:R-:W-:Y:S01]  /*0180*/  IMAD.MOV.U32 R3, RZ, RZ, RZ ;  /* 0x000000ffff037224 */ /* 0x001fe200078e00ff */
[----:B------:R-:W-:-:S06]  /*0190*/  UMOV UR5, 0x1 ;  /* 0x0000000100057882 */ /* 0x000fcc0000000000 */
.L_x_52:
[----:B------:R-:W-:-:S13]  /*01a0*/  ISETP.GE.U32.AND P0, PT, R9, UR5, PT ;  /* 0x0000000509007c0c */ /* 0x000fda000bf06070 */
[----:B------:R-:W-:Y:S01]  /*01b0*/  @P0 VIADD R2, R9, -UR5 ;  /* 0x8000000509020c36 */ /* 0x000fe20008000000 */
[----:B------:R-:W-:-:S04]  /*01c0*/  USHF.L.U32 UR5, UR5, 0x1, URZ ;  /* 0x0000000105057899 */ /* 0x000fc800080006ff */
[----:B------:R-:W-:Y:S02]  /*01d0*/  @P0 LEA R6, R2, UR4, 0x2 ;  /* 0x0000000402060c11 */ /* 0x000fe4000f8e10ff */
[----:B------:R-:W-:Y:S04]  /*01e0*/  @P0 LDS R2, [R4] ;  /* 0x0000000004020984 */ /* 0x000fe80000000800 */
[----:B------:R-:W0:Y:S02]  /*01f0*/  @P0 LDS R7, [R6] ;  /* 0x0000000006070984 */ /* 0x000e240000000800 */
[----:B0-----:R-:W-:Y:S01]  /*0200*/  @P0 IADD3 R3, PT, PT, R2, R7, RZ ;  /* 0x0000000702030210 */ /* 0x001fe20007ffe0ff */
[----:B------:R-:W-:Y:S01]  /*0210*/  BAR.SYNC.DEFER_BLOCKING 0x0 ;  /* 0x0000000000007b1d */ /* 0x000fe20000010000 */
[----:B-1----:R-:W-:-:S02]  /*0220*/  IMAD.MOV.U32 R7, RZ, RZ, R10 ;  /* 0x000000ffff077224 */ /* 0x002fc400078e000a */
[----:B------:R-:W-:-:S05]  /*0230*/  VIADD R2, R0, UR5 ;  /* 0x0000000500027c36 */ /* 0x000fca0008000000 */
[----:B------:R-:W-:Y:S01]  /*0240*/  ISETP.LT.U32.AND P1, PT, R2, R7, PT ;  /* 0x000000070200720c */ /* 0x000fe20003f21070 */
[----:B------:R2:W-:Y:S01]  /*0250*/  @P0 STS [R4], R3 ;  /* 0x0000000304000388 */ /* 0x0005e20000000800 */
[----:B------:R-:W-:Y:S01]  /*0260*/  BAR.SYNC.DEFER_BLOCKING 0x0 ;  /* 0x0000000000007b1d */ /* 0x000fe20000010000 */
[----:B------:R-:W-:-:S13]  /*0270*/  ISETP.LE.U32.AND P0, PT, R8, UR5, PT ;  /* 0x0000000508007c0c */ /* 0x000fda000bf03070 */
[----:B--2---:R-:W-:Y:S05]  /*0280*/  @!P0 BRA P1, `(.L_x_52) ;  /* 0xfffffffc00c48947 */ /* 0x004fea000083ffff */
.L_x_51:
[----:B------:R-:W-:-:S13]  /*0290*/  ISETP.GE.U32.AND P0, PT, R5, R7, PT ;  /* 0x000000070500720c */ /* 0x000fda0003f06070 */
[----:B------:R-:W-:Y:S05]  /*02a0*/  @P0 EXIT ;  /* 0x000000000000094d */ /* 0x000fea0003800000 */
[----:B------:R-:W1:Y:S01]  /*02b0*/  LDS R7, [R4] ;  /* 0x0000000004077984 */ /* 0x000e620000000800 */
[----:B0-----:R-:W0:Y:S01]  /*02c0*/  LDC.64 R2, c[0x0][0x380] ;  /* 0x0000e000ff027b82 */ /* 0x001e220000000a00 */
[----:B------:R-:W-:-:S04]  /*02d0*/  IADD3 R0, PT, PT, R8, -0x1, RZ ;  /* 0xffffffff08007810 */ /* 0x000fc80007ffe0ff */
[----:B------:R-:W-:Y:S01]  /*02e0*/  ISETP.NE.AND P0, PT, R9, R0, PT ;  /* 0x000000000900720c */ /* 0x000fe20003f05270 */
[----:B0-----:R-:W-:-:S05]  /*02f0*/  IMAD.WIDE.U32 R2, R5, 0x4, R2 ;  /* 0x0000000405027825 */ /* 0x001fca00078e0002 */
[----:B-1----:R0:W-:Y:S07]  /*0300*/  STG.E desc[UR6][R2.64], R7 ;  /* 0x0000000702007986 */ /* 0x0021ee000c101906 */
[----:B------:R-:W-:Y:S05]  /*0310*/  @P0 EXIT ;  /* 0x000000000000094d */ /* 0x000fea0003800000 */
[----:B0-----:R-:W0:Y:S02]  /*0320*/  LDC.64 R2, c[0x0][0x388] ;  /* 0x0000e200ff027b82 */ /* 0x001e240000000a00 */
[----:B0-----:R-:W-:-:S05]  /*0330*/  IMAD.WIDE.U32 R2, R11, 0x4, R2 ;  /* 0x000000040b027825 */ /* 0x001fca00078e0002 */
[----:B------:R-:W-:Y:S01]  /*0340*/  STG.E desc[UR6][R2.64], R7 ;  /* 0x0000000702007986 */ /* 0x000fe2000c101906 */
[----:B------:R-:W-:Y:S05]  /*0350*/  EXIT ;  /* 0x000000000000794d */ /* 0x000fea0003800000 */
.L_x_53:
        /* <DEDUP_REMOVED lines=10> */
.L_x_61:


//--------------------- .nv.shared.reserved.0     --------------------------
	.section	.nv.shared.reserved.0,"aw",@nobits
	.weak		__nv_reservedSMEM_offset_0_alias
	.size		__nv_reservedSMEM_offset_0_alias, 0, 64
	.other		__nv_reservedSMEM_offset_0_alias,@"STO_CUDA_RESERVED_SHARED STV_DEFAULT"
__nv_reservedSMEM_offset_0_alias:
	.zero		0
	.zero		64


//--------------------- .nv.shared._Z11scanKernelSPii --------------------------
	.section	.nv.shared._Z11scanKernelSPii,"aw",@nobits
	.sectionflags	@""
	.align	4
.nv.shared._Z11scanKernelSPii:
	.zero		3072


//--------------------- .nv.shared._Z11scanKernelXPiS_S_i --------------------------
	.section	.nv.shared._Z11scanKernelXPiS_S_i,"aw",@nobits
	.sectionflags	@""
	.align	4
.nv.shared._Z11scanKernelXPiS_S_i:
	.zero		3072


//--------------------- .nv.constant0._Z9crossoverPiS_S_S_iS_S_PfPbS_S_S_iS_S_S0_S1_S_S_S_S_ --------------------------
	.section	.nv.constant0._Z9crossoverPiS_S_S_iS_S_PfPbS_S_S_iS_S_S0_S1_S_S_S_S_,"a",@progbits
	.sectionflags	@""
	.align	4
.nv.constant0._Z9crossoverPiS_S_S_iS_S_PfPbS_S_S_iS_S_S0_S1_S_S_S_S_:
	.zero		1064


//--------------------- .nv.constant0._Z13copySurvivorsPiS_S_S_S_iS_S_PfPbS_S_S_S_S0_S1_S_S_ --------------------------
	.section	.nv.constant0._Z13copySurvivorsPiS_S_S_S_iS_S_PfPbS_S_S_S_S0_S1_S_S_,"a",@progbits
	.sectionflags	@""
	.align	4
.nv.constant0._Z13copySurvivorsPiS_S_S_S_iS_S_PfPbS_S_S_S_S0_S1_S_S_:
	.zero		1040


//--------------------- .nv.constant0._Z14countSurvivorsPiS_S_S_iS_ --------------------------
	.section	.nv.constant0._Z14countSurvivorsPiS_S_S_iS_,"a",@progbits
	.sectionflags	@""
	.align	4
.nv.constant0._Z14countSurvivorsPiS_S_S_iS_:
	.zero		944


//--------------------- .nv.constant0._Z20countOffspringsNodesPiS_iS_S_iS_i --------------------------
	.section	.nv.constant0._Z20countOffspringsNodesPiS_iS_S_iS_i,"a",@progbits
	.sectionflags	@""
	.align	4
.nv.constant0._Z20countOffspringsNodesPiS_iS_S_iS_i:
	.zero		956


//--------------------- .nv.constant0._Z15countOffspringsPiS_iS_S_iS_i --------------------------
	.section	.nv.constant0._Z15countOffspringsPiS_iS_S_iS_i,"a",@progbits
	.sectionflags	@""
	.align	4
.nv.constant0._Z15countOffspringsPiS_iS_S_iS_i:
	.zero		956


//--------------------- .nv.constant0._Z13updateYKernelPiS_i --------------------------
	.section	.nv.constant0._Z13updateYKernelPiS_i,"a",@progbits
	.sectionflags	@""
	.align	4
.nv.constant0._Z13updateYKernelPiS_i:
	.zero		916


//--------------------- .nv.constant0._Z11scanKernelSPii --------------------------
	.section	.nv.constant0._Z11scanKernelSPii,"a",@progbits
	.sectionflags	@""
	.align	4
.nv.constant0._Z11scanKernelSPii:
	.zero		908


//--------------------- .nv.constant0._Z11scanKernelXPiS_S_i --------------------------
	.section	.nv.constant0._Z11scanKernelXPiS_S_i,"a",@progbits
	.sectionflags	@""
	.align	4
.nv.constant0._Z11scanKernelXPiS_S_i:
	.zero		924


//--------------------- SYMBOLS --------------------------

	.type		.nv.reservedSmem.offset0,@object
	.size		.nv.reservedSmem.offset0,0x4
	.type		.nv.reservedSmem.cap,@object
	.size		.nv.reservedSmem.cap,0x4
